//
// Generated by NVIDIA NVVM Compiler
//
// Compiler Build ID: CL-36424714
// Cuda compilation tools, release 13.0, V13.0.88
// Based on NVVM 20.0.0
//

.version 9.0
.target sm_100
.address_size 64

	// .globl	mxfp4_gemm_bf16
.const .align 4 .b8 FP4_LUT[64] = {0, 0, 0, 0, 0, 0, 0, 63, 0, 0, 128, 63, 0, 0, 192, 63, 0, 0, 0, 64, 0, 0, 64, 64, 0, 0, 128, 64, 0, 0, 192, 64, 0, 0, 0, 128, 0, 0, 0, 191, 0, 0, 128, 191, 0, 0, 192, 191, 0, 0, 0, 192, 0, 0, 64, 192, 0, 0, 128, 192, 0, 0, 192, 192};
// _ZZ15mxfp4_gemm_bf16E10smem_input has been demoted
// _ZZ15mxfp4_gemm_bf16E11smem_weight has been demoted

.visible .entry mxfp4_gemm_bf16(
	.param .u64 .ptr .align 1 mxfp4_gemm_bf16_param_0,
	.param .u64 .ptr .align 1 mxfp4_gemm_bf16_param_1,
	.param .u64 .ptr .align 1 mxfp4_gemm_bf16_param_2,
	.param .u64 .ptr .align 1 mxfp4_gemm_bf16_param_3,
	.param .u32 mxfp4_gemm_bf16_param_4,
	.param .u32 mxfp4_gemm_bf16_param_5,
	.param .u32 mxfp4_gemm_bf16_param_6,
	.param .u32 mxfp4_gemm_bf16_param_7,
	.param .u64 .ptr .align 1 mxfp4_gemm_bf16_param_8
)
{
	.reg .pred 	%p<102>;
	.reg .b16 	%rs<74>;
	.reg .b32 	%r<327>;
	.reg .b32 	%f<1003>;
	.reg .b64 	%rd<112>;
	// demoted variable
	.shared .align 4 .b8 _ZZ15mxfp4_gemm_bf16E10smem_input[1024];
	// demoted variable
	.shared .align 4 .b8 _ZZ15mxfp4_gemm_bf16E11smem_weight[1024];
	ld.param.u64 	%rd7, [mxfp4_gemm_bf16_param_0];
	ld.param.u64 	%rd8, [mxfp4_gemm_bf16_param_1];
	ld.param.u64 	%rd9, [mxfp4_gemm_bf16_param_2];
	ld.param.u64 	%rd10, [mxfp4_gemm_bf16_param_3];
	ld.param.u32 	%r119, [mxfp4_gemm_bf16_param_4];
	ld.param.u32 	%r120, [mxfp4_gemm_bf16_param_5];
	ld.param.u32 	%r121, [mxfp4_gemm_bf16_param_6];
	ld.param.u32 	%r122, [mxfp4_gemm_bf16_param_7];
	ld.param.u64 	%rd6, [mxfp4_gemm_bf16_param_8];
	cvta.to.global.u64 	%rd1, %rd8;
	cvta.to.global.u64 	%rd2, %rd10;
	cvta.to.global.u64 	%rd3, %rd9;
	cvta.to.global.u64 	%rd4, %rd7;
	mov.u32 	%r123, %ctaid.x;
	shl.b32 	%r1, %r123, 4;
	mov.u32 	%r124, %ctaid.y;
	shl.b32 	%r2, %r124, 4;
	mov.u32 	%r3, %tid.x;
	and.b32  	%r4, %r3, 15;
	shr.u32 	%r125, %r121, 31;
	add.s32 	%r126, %r121, %r125;
	shr.s32 	%r5, %r126, 1;
	shr.s32 	%r127, %r121, 31;
	shr.u32 	%r128, %r127, 27;
	add.s32 	%r129, %r121, %r128;
	shr.s32 	%r6, %r129, 5;
	setp.lt.s32 	%p1, %r121, 1;
	mov.f32 	%f938, 0f00000000;
	mov.f32 	%f939, %f938;
	mov.f32 	%f940, %f938;
	mov.f32 	%f941, %f938;
	mov.f32 	%f942, %f938;
	mov.f32 	%f943, %f938;
	mov.f32 	%f944, %f938;
	mov.f32 	%f945, %f938;
	mov.f32 	%f946, %f938;
	mov.f32 	%f947, %f938;
	mov.f32 	%f948, %f938;
	mov.f32 	%f949, %f938;
	mov.f32 	%f950, %f938;
	mov.f32 	%f951, %f938;
	mov.f32 	%f952, %f938;
	mov.f32 	%f953, %f938;
	@%p1 bra 	$L__BB0_74;
	mov.u32 	%r7, %ntid.x;
	add.s32 	%r8, %r1, %r4;
	shl.b32 	%r131, %r4, 2;
	mov.u32 	%r132, _ZZ15mxfp4_gemm_bf16E11smem_weight;
	add.s32 	%r9, %r132, %r131;
	add.s32 	%r10, %r3, %r7;
	max.u32 	%r133, %r10, 256;
	setp.lt.u32 	%p2, %r10, 256;
	selp.u32 	%r134, 1, 0, %p2;
	add.s32 	%r135, %r10, %r134;
	sub.s32 	%r136, %r133, %r135;
	div.u32 	%r11, %r136, %r7;
	add.s32 	%r12, %r11, %r134;
	selp.s32 	%r13, -1, 0, %p2;
	and.b32  	%r14, %r12, 3;
	shr.u32 	%r15, %r3, 4;
	add.s32 	%r16, %r15, %r2;
	shl.b32 	%r137, %r15, 6;
	mov.u32 	%r138, _ZZ15mxfp4_gemm_bf16E10smem_input;
	add.s32 	%r139, %r138, %r137;
	add.s32 	%r17, %r139, %r131;
	mul.lo.s32 	%r18, %r16, %r121;
	shr.u32 	%r140, %r10, 4;
	and.b32  	%r19, %r10, 15;
	add.s32 	%r20, %r140, %r2;
	shl.b32 	%r141, %r140, 6;
	add.s32 	%r142, %r138, %r141;
	shl.b32 	%r143, %r10, 2;
	and.b32  	%r144, %r143, 60;
	add.s32 	%r21, %r142, %r144;
	mul.lo.s32 	%r22, %r20, %r121;
	add.s32 	%r23, %r10, %r7;
	shr.u32 	%r145, %r23, 4;
	and.b32  	%r24, %r23, 15;
	add.s32 	%r25, %r145, %r2;
	shl.b32 	%r146, %r145, 6;
	add.s32 	%r147, %r138, %r146;
	shl.b32 	%r148, %r23, 2;
	and.b32  	%r149, %r148, 60;
	add.s32 	%r26, %r147, %r149;
	mul.lo.s32 	%r27, %r25, %r121;
	add.s32 	%r28, %r23, %r7;
	add.s32 	%r29, %r9, %r137;
	mul.lo.s32 	%r30, %r8, %r5;
	and.b32  	%r31, %r3, 16;
	mul.lo.s32 	%r32, %r8, %r6;
	add.s32 	%r33, %r2, 1;
	add.s32 	%r34, %r2, 2;
	add.s32 	%r35, %r2, 3;
	add.s32 	%r36, %r2, 4;
	add.s32 	%r37, %r2, 5;
	add.s32 	%r38, %r2, 6;
	shl.b32 	%r39, %r7, 2;
	mov.b32 	%r319, 0;
	mov.f32 	%f938, 0f00000000;
	mov.u64 	%rd28, FP4_LUT;
$L__BB0_2:
	setp.gt.u32 	%p3, %r3, 255;
	@%p3 bra 	$L__BB0_40;
	setp.eq.s32 	%p4, %r14, 3;
	mov.u32 	%r320, %r3;
	@%p4 bra 	$L__BB0_13;
	setp.ge.s32 	%p5, %r16, %r119;
	add.s32 	%r41, %r4, %r319;
	setp.ge.s32 	%p6, %r41, %r121;
	mov.f32 	%f954, 0f00000000;
	or.pred  	%p7, %p5, %p6;
	@%p7 bra 	$L__BB0_6;
	add.s32 	%r151, %r18, %r41;
	mul.wide.u32 	%rd11, %r151, 2;
	add.s64 	%rd12, %rd1, %rd11;
	ld.global.nc.u16 	%rs1, [%rd12];
	// begin inline asm
	{ cvt.f32.bf16 %f954, %rs1;}

	// end inline asm
$L__BB0_6:
	setp.eq.s32 	%p8, %r14, 0;
	st.shared.f32 	[%r17], %f954;
	mov.u32 	%r320, %r10;
	@%p8 bra 	$L__BB0_13;
	setp.ge.s32 	%p9, %r20, %r119;
	add.s32 	%r42, %r19, %r319;
	setp.ge.s32 	%p10, %r42, %r121;
	mov.f32 	%f955, 0f00000000;
	or.pred  	%p11, %p9, %p10;
	@%p11 bra 	$L__BB0_9;
	add.s32 	%r153, %r22, %r42;
	mul.wide.u32 	%rd13, %r153, 2;
	add.s64 	%rd14, %rd1, %rd13;
	ld.global.nc.u16 	%rs2, [%rd14];
	// begin inline asm
	{ cvt.f32.bf16 %f955, %rs2;}

	// end inline asm
$L__BB0_9:
	setp.eq.s32 	%p12, %r14, 1;
	st.shared.f32 	[%r21], %f955;
	mov.u32 	%r320, %r23;
	@%p12 bra 	$L__BB0_13;
	setp.lt.s32 	%p13, %r25, %r119;
	add.s32 	%r43, %r24, %r319;
	setp.lt.s32 	%p14, %r43, %r121;
	and.pred  	%p15, %p13, %p14;
	@%p15 bra 	$L__BB0_12;
	mov.b32 	%r155, 0;
	st.shared.u32 	[%r26], %r155;
	mov.u32 	%r320, %r28;
	bra.uni 	$L__BB0_13;
$L__BB0_12:
	add.s32 	%r156, %r27, %r43;
	mul.wide.u32 	%rd15, %r156, 2;
	add.s64 	%rd16, %rd1, %rd15;
	ld.global.nc.u16 	%rs3, [%rd16];
	// begin inline asm
	{ cvt.f32.bf16 %f90, %rs3;}

	// end inline asm
	st.shared.f32 	[%r26], %f90;
	mov.u32 	%r320, %r28;
$L__BB0_13:
	setp.lt.u32 	%p16, %r12, 3;
	@%p16 bra 	$L__BB0_17;
	shl.b32 	%r157, %r7, 1;
	add.s32 	%r324, %r157, %r320;
	mad.lo.s32 	%r323, %r7, 3, %r320;
	add.s32 	%r322, %r7, %r320;
$L__BB0_15:
	shr.u32 	%r54, %r320, 4;
	and.b32  	%r55, %r320, 15;
	add.s32 	%r56, %r54, %r2;
	add.s32 	%r57, %r55, %r319;
	setp.ge.s32 	%p17, %r56, %r119;
	setp.ge.s32 	%p18, %r57, %r121;
	or.pred  	%p19, %p17, %p18;
	@%p19 bra 	$L__BB0_24;
	mad.lo.s32 	%r164, %r56, %r121, %r57;
	mul.wide.u32 	%rd17, %r164, 2;
	add.s64 	%rd18, %rd1, %rd17;
	ld.global.nc.u16 	%rs4, [%rd18];
	// begin inline asm
	{ cvt.f32.bf16 %f91, %rs4;}

	// end inline asm
	shl.b32 	%r165, %r54, 6;
	mov.u32 	%r166, _ZZ15mxfp4_gemm_bf16E10smem_input;
	add.s32 	%r167, %r166, %r165;
	shl.b32 	%r168, %r55, 2;
	add.s32 	%r169, %r167, %r168;
	st.shared.f32 	[%r169], %f91;
	bra.uni 	$L__BB0_25;
$L__BB0_17:
	and.b32  	%r207, %r12, 1;
	setp.eq.b32 	%p30, %r207, 1;
	mov.u32 	%r321, %r3;
	@%p30 bra 	$L__BB0_21;
	setp.lt.s32 	%p31, %r8, %r120;
	add.s32 	%r48, %r15, %r319;
	setp.lt.s32 	%p32, %r48, %r121;
	and.pred  	%p33, %p32, %p31;
	@%p33 bra 	$L__BB0_20;
	mov.b32 	%r208, 0;
	st.shared.u32 	[%r29], %r208;
	mov.u32 	%r321, %r10;
	bra.uni 	$L__BB0_21;
$L__BB0_20:
	setp.eq.s32 	%p34, %r31, 0;
	shr.u32 	%r209, %r48, 1;
	add.s32 	%r210, %r30, %r209;
	cvt.s64.s32 	%rd25, %r210;
	add.s64 	%rd26, %rd3, %rd25;
	ld.global.nc.u8 	%rs8, [%rd26];
	cvt.u16.u8 	%rs9, %rs8;
	and.b16  	%rs10, %rs9, 15;
	shr.u16 	%rs11, %rs9, 4;
	selp.b16 	%rs12, %rs10, %rs11, %p34;
	cvt.u32.u16 	%r211, %rs12;
	mul.wide.u32 	%rd27, %r211, 4;
	add.s64 	%rd29, %rd28, %rd27;
	ld.const.f32 	%f95, [%rd29];
	shr.u32 	%r212, %r48, 5;
	add.s32 	%r213, %r32, %r212;
	cvt.s64.s32 	%rd30, %r213;
	add.s64 	%rd31, %rd2, %rd30;
	ld.global.nc.u8 	%rs13, [%rd31];
	cvt.u32.u8 	%r214, %rs13;
	add.s32 	%r215, %r214, -127;
	add.s32 	%r216, %r214, 381;
	shr.u32 	%r217, %r216, 2;
	mad.lo.s32 	%r218, %r217, 509, %r216;
	abs.s32 	%r219, %r215;
	setp.lt.u32 	%p35, %r219, 101;
	selp.b32 	%r220, %r214, %r218, %p35;
	shl.b32 	%r221, %r217, 23;
	selp.b32 	%r222, 1065353216, %r221, %p35;
	mov.b32 	%f96, %r222;
	shl.b32 	%r223, %r220, 23;
	mov.b32 	%f97, %r223;
	mov.f32 	%f98, 0f3F800000;
	mul.rn.f32 	%f99, %f98, %f97;
	mul.rn.f32 	%f100, %f99, %f96;
	mul.rn.f32 	%f101, %f100, %f96;
	mul.rn.f32 	%f102, %f101, %f96;
	mul.f32 	%f103, %f95, %f102;
	st.shared.f32 	[%r29], %f103;
	mov.u32 	%r321, %r10;
$L__BB0_21:
	setp.eq.s32 	%p36, %r11, %r13;
	@%p36 bra 	$L__BB0_40;
$L__BB0_22:
	shr.u32 	%r77, %r321, 4;
	and.b32  	%r78, %r321, 15;
	add.s32 	%r79, %r77, %r319;
	add.s32 	%r80, %r78, %r1;
	setp.ge.s32 	%p37, %r79, %r121;
	setp.ge.s32 	%p38, %r80, %r120;
	or.pred  	%p39, %p37, %p38;
	@%p39 bra 	$L__BB0_35;
	shr.u32 	%r230, %r79, 1;
	mad.lo.s32 	%r231, %r80, %r5, %r230;
	cvt.s64.s32 	%rd32, %r231;
	add.s64 	%rd33, %rd3, %rd32;
	ld.global.nc.u8 	%rs14, [%rd33];
	cvt.u16.u8 	%rs15, %rs14;
	and.b32  	%r232, %r321, 16;
	setp.eq.s32 	%p40, %r232, 0;
	and.b16  	%rs16, %rs15, 15;
	shr.u16 	%rs17, %rs15, 4;
	selp.b16 	%rs18, %rs16, %rs17, %p40;
	cvt.u32.u16 	%r233, %rs18;
	mul.wide.u32 	%rd34, %r233, 4;
	mov.u64 	%rd35, FP4_LUT;
	add.s64 	%rd36, %rd35, %rd34;
	ld.const.f32 	%f104, [%rd36];
	shr.u32 	%r234, %r79, 5;
	mad.lo.s32 	%r235, %r80, %r6, %r234;
	cvt.s64.s32 	%rd37, %r235;
	add.s64 	%rd38, %rd2, %rd37;
	ld.global.nc.u8 	%rs19, [%rd38];
	cvt.u32.u8 	%r236, %rs19;
	add.s32 	%r237, %r236, -127;
	add.s32 	%r238, %r236, 381;
	shr.u32 	%r239, %r238, 2;
	mad.lo.s32 	%r240, %r239, 509, %r238;
	abs.s32 	%r241, %r237;
	setp.lt.u32 	%p41, %r241, 101;
	selp.b32 	%r242, %r236, %r240, %p41;
	shl.b32 	%r243, %r239, 23;
	selp.b32 	%r244, 1065353216, %r243, %p41;
	mov.b32 	%f105, %r244;
	shl.b32 	%r245, %r242, 23;
	mov.b32 	%f106, %r245;
	mov.f32 	%f107, 0f3F800000;
	mul.rn.f32 	%f108, %f107, %f106;
	mul.rn.f32 	%f109, %f108, %f105;
	mul.rn.f32 	%f110, %f109, %f105;
	mul.rn.f32 	%f111, %f110, %f105;
	mul.f32 	%f112, %f104, %f111;
	shl.b32 	%r246, %r77, 6;
	mov.u32 	%r247, _ZZ15mxfp4_gemm_bf16E11smem_weight;
	add.s32 	%r248, %r247, %r246;
	shl.b32 	%r249, %r78, 2;
	add.s32 	%r250, %r248, %r249;
	st.shared.f32 	[%r250], %f112;
	bra.uni 	$L__BB0_36;
$L__BB0_24:
	shl.b32 	%r158, %r54, 6;
	mov.u32 	%r159, _ZZ15mxfp4_gemm_bf16E10smem_input;
	add.s32 	%r160, %r159, %r158;
	shl.b32 	%r161, %r55, 2;
	add.s32 	%r162, %r160, %r161;
	mov.b32 	%r163, 0;
	st.shared.u32 	[%r162], %r163;
$L__BB0_25:
	shr.u32 	%r58, %r322, 4;
	and.b32  	%r59, %r322, 15;
	add.s32 	%r60, %r58, %r2;
	add.s32 	%r61, %r59, %r319;
	setp.lt.s32 	%p20, %r60, %r119;
	setp.lt.s32 	%p21, %r61, %r121;
	and.pred  	%p22, %p20, %p21;
	@%p22 bra 	$L__BB0_27;
	shl.b32 	%r170, %r58, 6;
	mov.u32 	%r171, _ZZ15mxfp4_gemm_bf16E10smem_input;
	add.s32 	%r172, %r171, %r170;
	shl.b32 	%r173, %r59, 2;
	add.s32 	%r174, %r172, %r173;
	mov.b32 	%r175, 0;
	st.shared.u32 	[%r174], %r175;
	bra.uni 	$L__BB0_28;
$L__BB0_27:
	mad.lo.s32 	%r176, %r60, %r121, %r61;
	mul.wide.u32 	%rd19, %r176, 2;
	add.s64 	%rd20, %rd1, %rd19;
	ld.global.nc.u16 	%rs5, [%rd20];
	// begin inline asm
	{ cvt.f32.bf16 %f92, %rs5;}

	// end inline asm
	shl.b32 	%r177, %r58, 6;
	mov.u32 	%r178, _ZZ15mxfp4_gemm_bf16E10smem_input;
	add.s32 	%r179, %r178, %r177;
	shl.b32 	%r180, %r59, 2;
	add.s32 	%r181, %r179, %r180;
	st.shared.f32 	[%r181], %f92;
$L__BB0_28:
	add.s32 	%r62, %r320, %r7;
	shr.u32 	%r63, %r324, 4;
	and.b32  	%r64, %r324, 15;
	add.s32 	%r65, %r63, %r2;
	add.s32 	%r66, %r64, %r319;
	setp.lt.s32 	%p23, %r65, %r119;
	setp.lt.s32 	%p24, %r66, %r121;
	and.pred  	%p25, %p23, %p24;
	@%p25 bra 	$L__BB0_30;
	shl.b32 	%r182, %r63, 6;
	mov.u32 	%r183, _ZZ15mxfp4_gemm_bf16E10smem_input;
	add.s32 	%r184, %r183, %r182;
	shl.b32 	%r185, %r64, 2;
	add.s32 	%r186, %r184, %r185;
	mov.b32 	%r187, 0;
	st.shared.u32 	[%r186], %r187;
	bra.uni 	$L__BB0_31;
$L__BB0_30:
	mad.lo.s32 	%r188, %r65, %r121, %r66;
	mul.wide.u32 	%rd21, %r188, 2;
	add.s64 	%rd22, %rd1, %rd21;
	ld.global.nc.u16 	%rs6, [%rd22];
	// begin inline asm
	{ cvt.f32.bf16 %f93, %rs6;}

	// end inline asm
	shl.b32 	%r189, %r63, 6;
	mov.u32 	%r190, _ZZ15mxfp4_gemm_bf16E10smem_input;
	add.s32 	%r191, %r190, %r189;
	shl.b32 	%r192, %r64, 2;
	add.s32 	%r193, %r191, %r192;
	st.shared.f32 	[%r193], %f93;
$L__BB0_31:
	add.s32 	%r67, %r62, %r7;
	shr.u32 	%r68, %r323, 4;
	and.b32  	%r69, %r323, 15;
	add.s32 	%r70, %r68, %r2;
	add.s32 	%r71, %r69, %r319;
	setp.lt.s32 	%p26, %r70, %r119;
	setp.lt.s32 	%p27, %r71, %r121;
	and.pred  	%p28, %p26, %p27;
	@%p28 bra 	$L__BB0_33;
	shl.b32 	%r194, %r68, 6;
	mov.u32 	%r195, _ZZ15mxfp4_gemm_bf16E10smem_input;
	add.s32 	%r196, %r195, %r194;
	shl.b32 	%r197, %r69, 2;
	add.s32 	%r198, %r196, %r197;
	mov.b32 	%r199, 0;
	st.shared.u32 	[%r198], %r199;
	bra.uni 	$L__BB0_34;
$L__BB0_33:
	mad.lo.s32 	%r200, %r70, %r121, %r71;
	mul.wide.u32 	%rd23, %r200, 2;
	add.s64 	%rd24, %rd1, %rd23;
	ld.global.nc.u16 	%rs7, [%rd24];
	// begin inline asm
	{ cvt.f32.bf16 %f94, %rs7;}

	// end inline asm
	shl.b32 	%r201, %r68, 6;
	mov.u32 	%r202, _ZZ15mxfp4_gemm_bf16E10smem_input;
	add.s32 	%r203, %r202, %r201;
	shl.b32 	%r204, %r69, 2;
	add.s32 	%r205, %r203, %r204;
	st.shared.f32 	[%r205], %f94;
$L__BB0_34:
	add.s32 	%r206, %r67, %r7;
	add.s32 	%r320, %r206, %r7;
	add.s32 	%r324, %r324, %r39;
	add.s32 	%r323, %r323, %r39;
	add.s32 	%r322, %r322, %r39;
	setp.lt.u32 	%p29, %r320, 256;
	@%p29 bra 	$L__BB0_15;
	bra.uni 	$L__BB0_17;
$L__BB0_35:
	shl.b32 	%r224, %r77, 6;
	mov.u32 	%r225, _ZZ15mxfp4_gemm_bf16E11smem_weight;
	add.s32 	%r226, %r225, %r224;
	shl.b32 	%r227, %r78, 2;
	add.s32 	%r228, %r226, %r227;
	mov.b32 	%r229, 0;
	st.shared.u32 	[%r228], %r229;
$L__BB0_36:
	add.s32 	%r81, %r321, %r7;
	shr.u32 	%r82, %r81, 4;
	and.b32  	%r83, %r81, 15;
	add.s32 	%r84, %r82, %r319;
	add.s32 	%r85, %r83, %r1;
	setp.lt.s32 	%p42, %r84, %r121;
	setp.lt.s32 	%p43, %r85, %r120;
	and.pred  	%p44, %p42, %p43;
	@%p44 bra 	$L__BB0_38;
	shl.b32 	%r251, %r82, 6;
	mov.u32 	%r252, _ZZ15mxfp4_gemm_bf16E11smem_weight;
	add.s32 	%r253, %r252, %r251;
	shl.b32 	%r254, %r83, 2;
	add.s32 	%r255, %r253, %r254;
	mov.b32 	%r256, 0;
	st.shared.u32 	[%r255], %r256;
	bra.uni 	$L__BB0_39;
$L__BB0_38:
	shr.u32 	%r257, %r84, 1;
	mad.lo.s32 	%r258, %r85, %r5, %r257;
	cvt.s64.s32 	%rd39, %r258;
	add.s64 	%rd40, %rd3, %rd39;
	ld.global.nc.u8 	%rs20, [%rd40];
	cvt.u16.u8 	%rs21, %rs20;
	and.b32  	%r259, %r81, 16;
	setp.eq.s32 	%p45, %r259, 0;
	and.b16  	%rs22, %rs21, 15;
	shr.u16 	%rs23, %rs21, 4;
	selp.b16 	%rs24, %rs22, %rs23, %p45;
	cvt.u32.u16 	%r260, %rs24;
	mul.wide.u32 	%rd41, %r260, 4;
	mov.u64 	%rd42, FP4_LUT;
	add.s64 	%rd43, %rd42, %rd41;
	ld.const.f32 	%f113, [%rd43];
	shr.u32 	%r261, %r84, 5;
	mad.lo.s32 	%r262, %r85, %r6, %r261;
	cvt.s64.s32 	%rd44, %r262;
	add.s64 	%rd45, %rd2, %rd44;
	ld.global.nc.u8 	%rs25, [%rd45];
	cvt.u32.u8 	%r263, %rs25;
	add.s32 	%r264, %r263, -127;
	add.s32 	%r265, %r263, 381;
	shr.u32 	%r266, %r265, 2;
	mad.lo.s32 	%r267, %r266, 509, %r265;
	abs.s32 	%r268, %r264;
	setp.lt.u32 	%p46, %r268, 101;
	selp.b32 	%r269, %r263, %r267, %p46;
	shl.b32 	%r270, %r266, 23;
	selp.b32 	%r271, 1065353216, %r270, %p46;
	mov.b32 	%f114, %r271;
	shl.b32 	%r272, %r269, 23;
	mov.b32 	%f115, %r272;
	mov.f32 	%f116, 0f3F800000;
	mul.rn.f32 	%f117, %f116, %f115;
	mul.rn.f32 	%f118, %f117, %f114;
	mul.rn.f32 	%f119, %f118, %f114;
	mul.rn.f32 	%f120, %f119, %f114;
	mul.f32 	%f121, %f113, %f120;
	shl.b32 	%r273, %r82, 6;
	mov.u32 	%r274, _ZZ15mxfp4_gemm_bf16E11smem_weight;
	add.s32 	%r275, %r274, %r273;
	shl.b32 	%r276, %r83, 2;
	add.s32 	%r277, %r275, %r276;
	st.shared.f32 	[%r277], %f121;
$L__BB0_39:
	add.s32 	%r321, %r81, %r7;
	setp.lt.u32 	%p47, %r321, 256;
	@%p47 bra 	$L__BB0_22;
$L__BB0_40:
	setp.ge.s32 	%p48, %r8, %r120;
	bar.sync 	0;
	@%p48 bra 	$L__BB0_73;
	setp.ge.s32 	%p49, %r2, %r119;
	@%p49 bra 	$L__BB0_43;
	ld.shared.f32 	%f122, [_ZZ15mxfp4_gemm_bf16E10smem_input];
	ld.shared.f32 	%f123, [%r9];
	fma.rn.f32 	%f124, %f122, %f123, 0f00000000;
	ld.shared.f32 	%f125, [_ZZ15mxfp4_gemm_bf16E10smem_input+4];
	ld.shared.f32 	%f126, [%r9+64];
	fma.rn.f32 	%f127, %f125, %f126, %f124;
	ld.shared.f32 	%f128, [_ZZ15mxfp4_gemm_bf16E10smem_input+8];
	ld.shared.f32 	%f129, [%r9+128];
	fma.rn.f32 	%f130, %f128, %f129, %f127;
	ld.shared.f32 	%f131, [_ZZ15mxfp4_gemm_bf16E10smem_input+12];
	ld.shared.f32 	%f132, [%r9+192];
	fma.rn.f32 	%f133, %f131, %f132, %f130;
	ld.shared.f32 	%f134, [_ZZ15mxfp4_gemm_bf16E10smem_input+16];
	ld.shared.f32 	%f135, [%r9+256];
	fma.rn.f32 	%f136, %f134, %f135, %f133;
	ld.shared.f32 	%f137, [_ZZ15mxfp4_gemm_bf16E10smem_input+20];
	ld.shared.f32 	%f138, [%r9+320];
	fma.rn.f32 	%f139, %f137, %f138, %f136;
	ld.shared.f32 	%f140, [_ZZ15mxfp4_gemm_bf16E10smem_input+24];
	ld.shared.f32 	%f141, [%r9+384];
	fma.rn.f32 	%f142, %f140, %f141, %f139;
	ld.shared.f32 	%f143, [_ZZ15mxfp4_gemm_bf16E10smem_input+28];
	ld.shared.f32 	%f144, [%r9+448];
	fma.rn.f32 	%f145, %f143, %f144, %f142;
	ld.shared.f32 	%f146, [_ZZ15mxfp4_gemm_bf16E10smem_input+32];
	ld.shared.f32 	%f147, [%r9+512];
	fma.rn.f32 	%f148, %f146, %f147, %f145;
	ld.shared.f32 	%f149, [_ZZ15mxfp4_gemm_bf16E10smem_input+36];
	ld.shared.f32 	%f150, [%r9+576];
	fma.rn.f32 	%f151, %f149, %f150, %f148;
	ld.shared.f32 	%f152, [_ZZ15mxfp4_gemm_bf16E10smem_input+40];
	ld.shared.f32 	%f153, [%r9+640];
	fma.rn.f32 	%f154, %f152, %f153, %f151;
	ld.shared.f32 	%f155, [_ZZ15mxfp4_gemm_bf16E10smem_input+44];
	ld.shared.f32 	%f156, [%r9+704];
	fma.rn.f32 	%f157, %f155, %f156, %f154;
	ld.shared.f32 	%f158, [_ZZ15mxfp4_gemm_bf16E10smem_input+48];
	ld.shared.f32 	%f159, [%r9+768];
	fma.rn.f32 	%f160, %f158, %f159, %f157;
	ld.shared.f32 	%f161, [_ZZ15mxfp4_gemm_bf16E10smem_input+52];
	ld.shared.f32 	%f162, [%r9+832];
	fma.rn.f32 	%f163, %f161, %f162, %f160;
	ld.shared.f32 	%f164, [_ZZ15mxfp4_gemm_bf16E10smem_input+56];
	ld.shared.f32 	%f165, [%r9+896];
	fma.rn.f32 	%f166, %f164, %f165, %f163;
	ld.shared.f32 	%f167, [_ZZ15mxfp4_gemm_bf16E10smem_input+60];
	ld.shared.f32 	%f168, [%r9+960];
	fma.rn.f32 	%f169, %f167, %f168, %f166;
	add.f32 	%f953, %f169, %f953;
$L__BB0_43:
	setp.ge.s32 	%p50, %r33, %r119;
	@%p50 bra 	$L__BB0_45;
	ld.shared.f32 	%f170, [_ZZ15mxfp4_gemm_bf16E10smem_input+64];
	ld.shared.f32 	%f171, [%r9];
	fma.rn.f32 	%f172, %f170, %f171, 0f00000000;
	ld.shared.f32 	%f173, [_ZZ15mxfp4_gemm_bf16E10smem_input+68];
	ld.shared.f32 	%f174, [%r9+64];
	fma.rn.f32 	%f175, %f173, %f174, %f172;
	ld.shared.f32 	%f176, [_ZZ15mxfp4_gemm_bf16E10smem_input+72];
	ld.shared.f32 	%f177, [%r9+128];
	fma.rn.f32 	%f178, %f176, %f177, %f175;
	ld.shared.f32 	%f179, [_ZZ15mxfp4_gemm_bf16E10smem_input+76];
	ld.shared.f32 	%f180, [%r9+192];
	fma.rn.f32 	%f181, %f179, %f180, %f178;
	ld.shared.f32 	%f182, [_ZZ15mxfp4_gemm_bf16E10smem_input+80];
	ld.shared.f32 	%f183, [%r9+256];
	fma.rn.f32 	%f184, %f182, %f183, %f181;
	ld.shared.f32 	%f185, [_ZZ15mxfp4_gemm_bf16E10smem_input+84];
	ld.shared.f32 	%f186, [%r9+320];
	fma.rn.f32 	%f187, %f185, %f186, %f184;
	ld.shared.f32 	%f188, [_ZZ15mxfp4_gemm_bf16E10smem_input+88];
	ld.shared.f32 	%f189, [%r9+384];
	fma.rn.f32 	%f190, %f188, %f189, %f187;
	ld.shared.f32 	%f191, [_ZZ15mxfp4_gemm_bf16E10smem_input+92];
	ld.shared.f32 	%f192, [%r9+448];
	fma.rn.f32 	%f193, %f191, %f192, %f190;
	ld.shared.f32 	%f194, [_ZZ15mxfp4_gemm_bf16E10smem_input+96];
	ld.shared.f32 	%f195, [%r9+512];
	fma.rn.f32 	%f196, %f194, %f195, %f193;
	ld.shared.f32 	%f197, [_ZZ15mxfp4_gemm_bf16E10smem_input+100];
	ld.shared.f32 	%f198, [%r9+576];
	fma.rn.f32 	%f199, %f197, %f198, %f196;
	ld.shared.f32 	%f200, [_ZZ15mxfp4_gemm_bf16E10smem_input+104];
	ld.shared.f32 	%f201, [%r9+640];
	fma.rn.f32 	%f202, %f200, %f201, %f199;
	ld.shared.f32 	%f203, [_ZZ15mxfp4_gemm_bf16E10smem_input+108];
	ld.shared.f32 	%f204, [%r9+704];
	fma.rn.f32 	%f205, %f203, %f204, %f202;
	ld.shared.f32 	%f206, [_ZZ15mxfp4_gemm_bf16E10smem_input+112];
	ld.shared.f32 	%f207, [%r9+768];
	fma.rn.f32 	%f208, %f206, %f207, %f205;
	ld.shared.f32 	%f209, [_ZZ15mxfp4_gemm_bf16E10smem_input+116];
	ld.shared.f32 	%f210, [%r9+832];
	fma.rn.f32 	%f211, %f209, %f210, %f208;
	ld.shared.f32 	%f212, [_ZZ15mxfp4_gemm_bf16E10smem_input+120];
	ld.shared.f32 	%f213, [%r9+896];
	fma.rn.f32 	%f214, %f212, %f213, %f211;
	ld.shared.f32 	%f215, [_ZZ15mxfp4_gemm_bf16E10smem_input+124];
	ld.shared.f32 	%f216, [%r9+960];
	fma.rn.f32 	%f217, %f215, %f216, %f214;
	add.f32 	%f952, %f217, %f952;
$L__BB0_45:
	setp.ge.s32 	%p51, %r34, %r119;
	@%p51 bra 	$L__BB0_47;
	ld.shared.f32 	%f218, [_ZZ15mxfp4_gemm_bf16E10smem_input+128];
	ld.shared.f32 	%f219, [%r9];
	fma.rn.f32 	%f220, %f218, %f219, 0f00000000;
	ld.shared.f32 	%f221, [_ZZ15mxfp4_gemm_bf16E10smem_input+132];
	ld.shared.f32 	%f222, [%r9+64];
	fma.rn.f32 	%f223, %f221, %f222, %f220;
	ld.shared.f32 	%f224, [_ZZ15mxfp4_gemm_bf16E10smem_input+136];
	ld.shared.f32 	%f225, [%r9+128];
	fma.rn.f32 	%f226, %f224, %f225, %f223;
	ld.shared.f32 	%f227, [_ZZ15mxfp4_gemm_bf16E10smem_input+140];
	ld.shared.f32 	%f228, [%r9+192];
	fma.rn.f32 	%f229, %f227, %f228, %f226;
	ld.shared.f32 	%f230, [_ZZ15mxfp4_gemm_bf16E10smem_input+144];
	ld.shared.f32 	%f231, [%r9+256];
	fma.rn.f32 	%f232, %f230, %f231, %f229;
	ld.shared.f32 	%f233, [_ZZ15mxfp4_gemm_bf16E10smem_input+148];
	ld.shared.f32 	%f234, [%r9+320];
	fma.rn.f32 	%f235, %f233, %f234, %f232;
	ld.shared.f32 	%f236, [_ZZ15mxfp4_gemm_bf16E10smem_input+152];
	ld.shared.f32 	%f237, [%r9+384];
	fma.rn.f32 	%f238, %f236, %f237, %f235;
	ld.shared.f32 	%f239, [_ZZ15mxfp4_gemm_bf16E10smem_input+156];
	ld.shared.f32 	%f240, [%r9+448];
	fma.rn.f32 	%f241, %f239, %f240, %f238;
	ld.shared.f32 	%f242, [_ZZ15mxfp4_gemm_bf16E10smem_input+160];
	ld.shared.f32 	%f243, [%r9+512];
	fma.rn.f32 	%f244, %f242, %f243, %f241;
	ld.shared.f32 	%f245, [_ZZ15mxfp4_gemm_bf16E10smem_input+164];
	ld.shared.f32 	%f246, [%r9+576];
	fma.rn.f32 	%f247, %f245, %f246, %f244;
	ld.shared.f32 	%f248, [_ZZ15mxfp4_gemm_bf16E10smem_input+168];
	ld.shared.f32 	%f249, [%r9+640];
	fma.rn.f32 	%f250, %f248, %f249, %f247;
	ld.shared.f32 	%f251, [_ZZ15mxfp4_gemm_bf16E10smem_input+172];
	ld.shared.f32 	%f252, [%r9+704];
	fma.rn.f32 	%f253, %f251, %f252, %f250;
	ld.shared.f32 	%f254, [_ZZ15mxfp4_gemm_bf16E10smem_input+176];
	ld.shared.f32 	%f255, [%r9+768];
	fma.rn.f32 	%f256, %f254, %f255, %f253;
	ld.shared.f32 	%f257, [_ZZ15mxfp4_gemm_bf16E10smem_input+180];
	ld.shared.f32 	%f258, [%r9+832];
	fma.rn.f32 	%f259, %f257, %f258, %f256;
	ld.shared.f32 	%f260, [_ZZ15mxfp4_gemm_bf16E10smem_input+184];
	ld.shared.f32 	%f261, [%r9+896];
	fma.rn.f32 	%f262, %f260, %f261, %f259;
	ld.shared.f32 	%f263, [_ZZ15mxfp4_gemm_bf16E10smem_input+188];
	ld.shared.f32 	%f264, [%r9+960];
	fma.rn.f32 	%f265, %f263, %f264, %f262;
	add.f32 	%f951, %f265, %f951;
$L__BB0_47:
	setp.ge.s32 	%p52, %r35, %r119;
	@%p52 bra 	$L__BB0_49;
	ld.shared.f32 	%f266, [_ZZ15mxfp4_gemm_bf16E10smem_input+192];
	ld.shared.f32 	%f267, [%r9];
	fma.rn.f32 	%f268, %f266, %f267, 0f00000000;
	ld.shared.f32 	%f269, [_ZZ15mxfp4_gemm_bf16E10smem_input+196];
	ld.shared.f32 	%f270, [%r9+64];
	fma.rn.f32 	%f271, %f269, %f270, %f268;
	ld.shared.f32 	%f272, [_ZZ15mxfp4_gemm_bf16E10smem_input+200];
	ld.shared.f32 	%f273, [%r9+128];
	fma.rn.f32 	%f274, %f272, %f273, %f271;
	ld.shared.f32 	%f275, [_ZZ15mxfp4_gemm_bf16E10smem_input+204];
	ld.shared.f32 	%f276, [%r9+192];
	fma.rn.f32 	%f277, %f275, %f276, %f274;
	ld.shared.f32 	%f278, [_ZZ15mxfp4_gemm_bf16E10smem_input+208];
	ld.shared.f32 	%f279, [%r9+256];
	fma.rn.f32 	%f280, %f278, %f279, %f277;
	ld.shared.f32 	%f281, [_ZZ15mxfp4_gemm_bf16E10smem_input+212];
	ld.shared.f32 	%f282, [%r9+320];
	fma.rn.f32 	%f283, %f281, %f282, %f280;
	ld.shared.f32 	%f284, [_ZZ15mxfp4_gemm_bf16E10smem_input+216];
	ld.shared.f32 	%f285, [%r9+384];
	fma.rn.f32 	%f286, %f284, %f285, %f283;
	ld.shared.f32 	%f287, [_ZZ15mxfp4_gemm_bf16E10smem_input+220];
	ld.shared.f32 	%f288, [%r9+448];
	fma.rn.f32 	%f289, %f287, %f288, %f286;
	ld.shared.f32 	%f290, [_ZZ15mxfp4_gemm_bf16E10smem_input+224];
	ld.shared.f32 	%f291, [%r9+512];
	fma.rn.f32 	%f292, %f290, %f291, %f289;
	ld.shared.f32 	%f293, [_ZZ15mxfp4_gemm_bf16E10smem_input+228];
	ld.shared.f32 	%f294, [%r9+576];
	fma.rn.f32 	%f295, %f293, %f294, %f292;
	ld.shared.f32 	%f296, [_ZZ15mxfp4_gemm_bf16E10smem_input+232];
	ld.shared.f32 	%f297, [%r9+640];
	fma.rn.f32 	%f298, %f296, %f297, %f295;
	ld.shared.f32 	%f299, [_ZZ15mxfp4_gemm_bf16E10smem_input+236];
	ld.shared.f32 	%f300, [%r9+704];
	fma.rn.f32 	%f301, %f299, %f300, %f298;
	ld.shared.f32 	%f302, [_ZZ15mxfp4_gemm_bf16E10smem_input+240];
	ld.shared.f32 	%f303, [%r9+768];
	fma.rn.f32 	%f304, %f302, %f303, %f301;
	ld.shared.f32 	%f305, [_ZZ15mxfp4_gemm_bf16E10smem_input+244];
	ld.shared.f32 	%f306, [%r9+832];
	fma.rn.f32 	%f307, %f305, %f306, %f304;
	ld.shared.f32 	%f308, [_ZZ15mxfp4_gemm_bf16E10smem_input+248];
	ld.shared.f32 	%f309, [%r9+896];
	fma.rn.f32 	%f310, %f308, %f309, %f307;
	ld.shared.f32 	%f311, [_ZZ15mxfp4_gemm_bf16E10smem_input+252];
	ld.shared.f32 	%f312, [%r9+960];
	fma.rn.f32 	%f313, %f311, %f312, %f310;
	add.f32 	%f950, %f313, %f950;
$L__BB0_49:
	setp.ge.s32 	%p53, %r36, %r119;
	@%p53 bra 	$L__BB0_51;
	ld.shared.f32 	%f314, [_ZZ15mxfp4_gemm_bf16E10smem_input+256];
	ld.shared.f32 	%f315, [%r9];
	fma.rn.f32 	%f316, %f314, %f315, 0f00000000;
	ld.shared.f32 	%f317, [_ZZ15mxfp4_gemm_bf16E10smem_input+260];
	ld.shared.f32 	%f318, [%r9+64];
	fma.rn.f32 	%f319, %f317, %f318, %f316;
	ld.shared.f32 	%f320, [_ZZ15mxfp4_gemm_bf16E10smem_input+264];
	ld.shared.f32 	%f321, [%r9+128];
	fma.rn.f32 	%f322, %f320, %f321, %f319;
	ld.shared.f32 	%f323, [_ZZ15mxfp4_gemm_bf16E10smem_input+268];
	ld.shared.f32 	%f324, [%r9+192];
	fma.rn.f32 	%f325, %f323, %f324, %f322;
	ld.shared.f32 	%f326, [_ZZ15mxfp4_gemm_bf16E10smem_input+272];
	ld.shared.f32 	%f327, [%r9+256];
	fma.rn.f32 	%f328, %f326, %f327, %f325;
	ld.shared.f32 	%f329, [_ZZ15mxfp4_gemm_bf16E10smem_input+276];
	ld.shared.f32 	%f330, [%r9+320];
	fma.rn.f32 	%f331, %f329, %f330, %f328;
	ld.shared.f32 	%f332, [_ZZ15mxfp4_gemm_bf16E10smem_input+280];
	ld.shared.f32 	%f333, [%r9+384];
	fma.rn.f32 	%f334, %f332, %f333, %f331;
	ld.shared.f32 	%f335, [_ZZ15mxfp4_gemm_bf16E10smem_input+284];
	ld.shared.f32 	%f336, [%r9+448];
	fma.rn.f32 	%f337, %f335, %f336, %f334;
	ld.shared.f32 	%f338, [_ZZ15mxfp4_gemm_bf16E10smem_input+288];
	ld.shared.f32 	%f339, [%r9+512];
	fma.rn.f32 	%f340, %f338, %f339, %f337;
	ld.shared.f32 	%f341, [_ZZ15mxfp4_gemm_bf16E10smem_input+292];
	ld.shared.f32 	%f342, [%r9+576];
	fma.rn.f32 	%f343, %f341, %f342, %f340;
	ld.shared.f32 	%f344, [_ZZ15mxfp4_gemm_bf16E10smem_input+296];
	ld.shared.f32 	%f345, [%r9+640];
	fma.rn.f32 	%f346, %f344, %f345, %f343;
	ld.shared.f32 	%f347, [_ZZ15mxfp4_gemm_bf16E10smem_input+300];
	ld.shared.f32 	%f348, [%r9+704];
	fma.rn.f32 	%f349, %f347, %f348, %f346;
	ld.shared.f32 	%f350, [_ZZ15mxfp4_gemm_bf16E10smem_input+304];
	ld.shared.f32 	%f351, [%r9+768];
	fma.rn.f32 	%f352, %f350, %f351, %f349;
	ld.shared.f32 	%f353, [_ZZ15mxfp4_gemm_bf16E10smem_input+308];
	ld.shared.f32 	%f354, [%r9+832];
	fma.rn.f32 	%f355, %f353, %f354, %f352;
	ld.shared.f32 	%f356, [_ZZ15mxfp4_gemm_bf16E10smem_input+312];
	ld.shared.f32 	%f357, [%r9+896];
	fma.rn.f32 	%f358, %f356, %f357, %f355;
	ld.shared.f32 	%f359, [_ZZ15mxfp4_gemm_bf16E10smem_input+316];
	ld.shared.f32 	%f360, [%r9+960];
	fma.rn.f32 	%f361, %f359, %f360, %f358;
	add.f32 	%f949, %f361, %f949;
$L__BB0_51:
	setp.ge.s32 	%p54, %r37, %r119;
	@%p54 bra 	$L__BB0_53;
	ld.shared.f32 	%f362, [_ZZ15mxfp4_gemm_bf16E10smem_input+320];
	ld.shared.f32 	%f363, [%r9];
	fma.rn.f32 	%f364, %f362, %f363, 0f00000000;
	ld.shared.f32 	%f365, [_ZZ15mxfp4_gemm_bf16E10smem_input+324];
	ld.shared.f32 	%f366, [%r9+64];
	fma.rn.f32 	%f367, %f365, %f366, %f364;
	ld.shared.f32 	%f368, [_ZZ15mxfp4_gemm_bf16E10smem_input+328];
	ld.shared.f32 	%f369, [%r9+128];
	fma.rn.f32 	%f370, %f368, %f369, %f367;
	ld.shared.f32 	%f371, [_ZZ15mxfp4_gemm_bf16E10smem_input+332];
	ld.shared.f32 	%f372, [%r9+192];
	fma.rn.f32 	%f373, %f371, %f372, %f370;
	ld.shared.f32 	%f374, [_ZZ15mxfp4_gemm_bf16E10smem_input+336];
	ld.shared.f32 	%f375, [%r9+256];
	fma.rn.f32 	%f376, %f374, %f375, %f373;
	ld.shared.f32 	%f377, [_ZZ15mxfp4_gemm_bf16E10smem_input+340];
	ld.shared.f32 	%f378, [%r9+320];
	fma.rn.f32 	%f379, %f377, %f378, %f376;
	ld.shared.f32 	%f380, [_ZZ15mxfp4_gemm_bf16E10smem_input+344];
	ld.shared.f32 	%f381, [%r9+384];
	fma.rn.f32 	%f382, %f380, %f381, %f379;
	ld.shared.f32 	%f383, [_ZZ15mxfp4_gemm_bf16E10smem_input+348];
	ld.shared.f32 	%f384, [%r9+448];
	fma.rn.f32 	%f385, %f383, %f384, %f382;
	ld.shared.f32 	%f386, [_ZZ15mxfp4_gemm_bf16E10smem_input+352];
	ld.shared.f32 	%f387, [%r9+512];
	fma.rn.f32 	%f388, %f386, %f387, %f385;
	ld.shared.f32 	%f389, [_ZZ15mxfp4_gemm_bf16E10smem_input+356];
	ld.shared.f32 	%f390, [%r9+576];
	fma.rn.f32 	%f391, %f389, %f390, %f388;
	ld.shared.f32 	%f392, [_ZZ15mxfp4_gemm_bf16E10smem_input+360];
	ld.shared.f32 	%f393, [%r9+640];
	fma.rn.f32 	%f394, %f392, %f393, %f391;
	ld.shared.f32 	%f395, [_ZZ15mxfp4_gemm_bf16E10smem_input+364];
	ld.shared.f32 	%f396, [%r9+704];
	fma.rn.f32 	%f397, %f395, %f396, %f394;
	ld.shared.f32 	%f398, [_ZZ15mxfp4_gemm_bf16E10smem_input+368];
	ld.shared.f32 	%f399, [%r9+768];
	fma.rn.f32 	%f400, %f398, %f399, %f397;
	ld.shared.f32 	%f401, [_ZZ15mxfp4_gemm_bf16E10smem_input+372];
	ld.shared.f32 	%f402, [%r9+832];
	fma.rn.f32 	%f403, %f401, %f402, %f400;
	ld.shared.f32 	%f404, [_ZZ15mxfp4_gemm_bf16E10smem_input+376];
	ld.shared.f32 	%f405, [%r9+896];
	fma.rn.f32 	%f406, %f404, %f405, %f403;
	ld.shared.f32 	%f407, [_ZZ15mxfp4_gemm_bf16E10smem_input+380];
	ld.shared.f32 	%f408, [%r9+960];
	fma.rn.f32 	%f409, %f407, %f408, %f406;
	add.f32 	%f948, %f409, %f948;
$L__BB0_53:
	setp.ge.s32 	%p55, %r38, %r119;
	@%p55 bra 	$L__BB0_55;
	ld.shared.f32 	%f410, [_ZZ15mxfp4_gemm_bf16E10smem_input+384];
	ld.shared.f32 	%f411, [%r9];
	fma.rn.f32 	%f412, %f410, %f411, 0f00000000;
	ld.shared.f32 	%f413, [_ZZ15mxfp4_gemm_bf16E10smem_input+388];
	ld.shared.f32 	%f414, [%r9+64];
	fma.rn.f32 	%f415, %f413, %f414, %f412;
	ld.shared.f32 	%f416, [_ZZ15mxfp4_gemm_bf16E10smem_input+392];
	ld.shared.f32 	%f417, [%r9+128];
	fma.rn.f32 	%f418, %f416, %f417, %f415;
	ld.shared.f32 	%f419, [_ZZ15mxfp4_gemm_bf16E10smem_input+396];
	ld.shared.f32 	%f420, [%r9+192];
	fma.rn.f32 	%f421, %f419, %f420, %f418;
	ld.shared.f32 	%f422, [_ZZ15mxfp4_gemm_bf16E10smem_input+400];
	ld.shared.f32 	%f423, [%r9+256];
	fma.rn.f32 	%f424, %f422, %f423, %f421;
	ld.shared.f32 	%f425, [_ZZ15mxfp4_gemm_bf16E10smem_input+404];
	ld.shared.f32 	%f426, [%r9+320];
	fma.rn.f32 	%f427, %f425, %f426, %f424;
	ld.shared.f32 	%f428, [_ZZ15mxfp4_gemm_bf16E10smem_input+408];
	ld.shared.f32 	%f429, [%r9+384];
	fma.rn.f32 	%f430, %f428, %f429, %f427;
	ld.shared.f32 	%f431, [_ZZ15mxfp4_gemm_bf16E10smem_input+412];
	ld.shared.f32 	%f432, [%r9+448];
	fma.rn.f32 	%f433, %f431, %f432, %f430;
	ld.shared.f32 	%f434, [_ZZ15mxfp4_gemm_bf16E10smem_input+416];
	ld.shared.f32 	%f435, [%r9+512];
	fma.rn.f32 	%f436, %f434, %f435, %f433;
	ld.shared.f32 	%f437, [_ZZ15mxfp4_gemm_bf16E10smem_input+420];
	ld.shared.f32 	%f438, [%r9+576];
	fma.rn.f32 	%f439, %f437, %f438, %f436;
	ld.shared.f32 	%f440, [_ZZ15mxfp4_gemm_bf16E10smem_input+424];
	ld.shared.f32 	%f441, [%r9+640];
	fma.rn.f32 	%f442, %f440, %f441, %f439;
	ld.shared.f32 	%f443, [_ZZ15mxfp4_gemm_bf16E10smem_input+428];
	ld.shared.f32 	%f444, [%r9+704];
	fma.rn.f32 	%f445, %f443, %f444, %f442;
	ld.shared.f32 	%f446, [_ZZ15mxfp4_gemm_bf16E10smem_input+432];
	ld.shared.f32 	%f447, [%r9+768];
	fma.rn.f32 	%f448, %f446, %f447, %f445;
	ld.shared.f32 	%f449, [_ZZ15mxfp4_gemm_bf16E10smem_input+436];
	ld.shared.f32 	%f450, [%r9+832];
	fma.rn.f32 	%f451, %f449, %f450, %f448;
	ld.shared.f32 	%f452, [_ZZ15mxfp4_gemm_bf16E10smem_input+440];
	ld.shared.f32 	%f453, [%r9+896];
	fma.rn.f32 	%f454, %f452, %f453, %f451;
	ld.shared.f32 	%f455, [_ZZ15mxfp4_gemm_bf16E10smem_input+444];
	ld.shared.f32 	%f456, [%r9+960];
	fma.rn.f32 	%f457, %f455, %f456, %f454;
	add.f32 	%f947, %f457, %f947;
$L__BB0_55:
	add.s32 	%r278, %r2, 7;
	setp.ge.s32 	%p56, %r278, %r119;
	@%p56 bra 	$L__BB0_57;
	ld.shared.f32 	%f458, [_ZZ15mxfp4_gemm_bf16E10smem_input+448];
	ld.shared.f32 	%f459, [%r9];
	fma.rn.f32 	%f460, %f458, %f459, 0f00000000;
	ld.shared.f32 	%f461, [_ZZ15mxfp4_gemm_bf16E10smem_input+452];
	ld.shared.f32 	%f462, [%r9+64];
	fma.rn.f32 	%f463, %f461, %f462, %f460;
	ld.shared.f32 	%f464, [_ZZ15mxfp4_gemm_bf16E10smem_input+456];
	ld.shared.f32 	%f465, [%r9+128];
	fma.rn.f32 	%f466, %f464, %f465, %f463;
	ld.shared.f32 	%f467, [_ZZ15mxfp4_gemm_bf16E10smem_input+460];
	ld.shared.f32 	%f468, [%r9+192];
	fma.rn.f32 	%f469, %f467, %f468, %f466;
	ld.shared.f32 	%f470, [_ZZ15mxfp4_gemm_bf16E10smem_input+464];
	ld.shared.f32 	%f471, [%r9+256];
	fma.rn.f32 	%f472, %f470, %f471, %f469;
	ld.shared.f32 	%f473, [_ZZ15mxfp4_gemm_bf16E10smem_input+468];
	ld.shared.f32 	%f474, [%r9+320];
	fma.rn.f32 	%f475, %f473, %f474, %f472;
	ld.shared.f32 	%f476, [_ZZ15mxfp4_gemm_bf16E10smem_input+472];
	ld.shared.f32 	%f477, [%r9+384];
	fma.rn.f32 	%f478, %f476, %f477, %f475;
	ld.shared.f32 	%f479, [_ZZ15mxfp4_gemm_bf16E10smem_input+476];
	ld.shared.f32 	%f480, [%r9+448];
	fma.rn.f32 	%f481, %f479, %f480, %f478;
	ld.shared.f32 	%f482, [_ZZ15mxfp4_gemm_bf16E10smem_input+480];
	ld.shared.f32 	%f483, [%r9+512];
	fma.rn.f32 	%f484, %f482, %f483, %f481;
	ld.shared.f32 	%f485, [_ZZ15mxfp4_gemm_bf16E10smem_input+484];
	ld.shared.f32 	%f486, [%r9+576];
	fma.rn.f32 	%f487, %f485, %f486, %f484;
	ld.shared.f32 	%f488, [_ZZ15mxfp4_gemm_bf16E10smem_input+488];
	ld.shared.f32 	%f489, [%r9+640];
	fma.rn.f32 	%f490, %f488, %f489, %f487;
	ld.shared.f32 	%f491, [_ZZ15mxfp4_gemm_bf16E10smem_input+492];
	ld.shared.f32 	%f492, [%r9+704];
	fma.rn.f32 	%f493, %f491, %f492, %f490;
	ld.shared.f32 	%f494, [_ZZ15mxfp4_gemm_bf16E10smem_input+496];
	ld.shared.f32 	%f495, [%r9+768];
	fma.rn.f32 	%f496, %f494, %f495, %f493;
	ld.shared.f32 	%f497, [_ZZ15mxfp4_gemm_bf16E10smem_input+500];
	ld.shared.f32 	%f498, [%r9+832];
	fma.rn.f32 	%f499, %f497, %f498, %f496;
	ld.shared.f32 	%f500, [_ZZ15mxfp4_gemm_bf16E10smem_input+504];
	ld.shared.f32 	%f501, [%r9+896];
	fma.rn.f32 	%f502, %f500, %f501, %f499;
	ld.shared.f32 	%f503, [_ZZ15mxfp4_gemm_bf16E10smem_input+508];
	ld.shared.f32 	%f504, [%r9+960];
	fma.rn.f32 	%f505, %f503, %f504, %f502;
	add.f32 	%f946, %f505, %f946;
$L__BB0_57:
	add.s32 	%r279, %r2, 8;
	setp.ge.s32 	%p57, %r279, %r119;
	@%p57 bra 	$L__BB0_59;
	ld.shared.f32 	%f506, [_ZZ15mxfp4_gemm_bf16E10smem_input+512];
	ld.shared.f32 	%f507, [%r9];
	fma.rn.f32 	%f508, %f506, %f507, 0f00000000;
	ld.shared.f32 	%f509, [_ZZ15mxfp4_gemm_bf16E10smem_input+516];
	ld.shared.f32 	%f510, [%r9+64];
	fma.rn.f32 	%f511, %f509, %f510, %f508;
	ld.shared.f32 	%f512, [_ZZ15mxfp4_gemm_bf16E10smem_input+520];
	ld.shared.f32 	%f513, [%r9+128];
	fma.rn.f32 	%f514, %f512, %f513, %f511;
	ld.shared.f32 	%f515, [_ZZ15mxfp4_gemm_bf16E10smem_input+524];
	ld.shared.f32 	%f516, [%r9+192];
	fma.rn.f32 	%f517, %f515, %f516, %f514;
	ld.shared.f32 	%f518, [_ZZ15mxfp4_gemm_bf16E10smem_input+528];
	ld.shared.f32 	%f519, [%r9+256];
	fma.rn.f32 	%f520, %f518, %f519, %f517;
	ld.shared.f32 	%f521, [_ZZ15mxfp4_gemm_bf16E10smem_input+532];
	ld.shared.f32 	%f522, [%r9+320];
	fma.rn.f32 	%f523, %f521, %f522, %f520;
	ld.shared.f32 	%f524, [_ZZ15mxfp4_gemm_bf16E10smem_input+536];
	ld.shared.f32 	%f525, [%r9+384];
	fma.rn.f32 	%f526, %f524, %f525, %f523;
	ld.shared.f32 	%f527, [_ZZ15mxfp4_gemm_bf16E10smem_input+540];
	ld.shared.f32 	%f528, [%r9+448];
	fma.rn.f32 	%f529, %f527, %f528, %f526;
	ld.shared.f32 	%f530, [_ZZ15mxfp4_gemm_bf16E10smem_input+544];
	ld.shared.f32 	%f531, [%r9+512];
	fma.rn.f32 	%f532, %f530, %f531, %f529;
	ld.shared.f32 	%f533, [_ZZ15mxfp4_gemm_bf16E10smem_input+548];
	ld.shared.f32 	%f534, [%r9+576];
	fma.rn.f32 	%f535, %f533, %f534, %f532;
	ld.shared.f32 	%f536, [_ZZ15mxfp4_gemm_bf16E10smem_input+552];
	ld.shared.f32 	%f537, [%r9+640];
	fma.rn.f32 	%f538, %f536, %f537, %f535;
	ld.shared.f32 	%f539, [_ZZ15mxfp4_gemm_bf16E10smem_input+556];
	ld.shared.f32 	%f540, [%r9+704];
	fma.rn.f32 	%f541, %f539, %f540, %f538;
	ld.shared.f32 	%f542, [_ZZ15mxfp4_gemm_bf16E10smem_input+560];
	ld.shared.f32 	%f543, [%r9+768];
	fma.rn.f32 	%f544, %f542, %f543, %f541;
	ld.shared.f32 	%f545, [_ZZ15mxfp4_gemm_bf16E10smem_input+564];
	ld.shared.f32 	%f546, [%r9+832];
	fma.rn.f32 	%f547, %f545, %f546, %f544;
	ld.shared.f32 	%f548, [_ZZ15mxfp4_gemm_bf16E10smem_input+568];
	ld.shared.f32 	%f549, [%r9+896];
	fma.rn.f32 	%f550, %f548, %f549, %f547;
	ld.shared.f32 	%f551, [_ZZ15mxfp4_gemm_bf16E10smem_input+572];
	ld.shared.f32 	%f552, [%r9+960];
	fma.rn.f32 	%f553, %f551, %f552, %f550;
	add.f32 	%f945, %f553, %f945;
$L__BB0_59:
	add.s32 	%r280, %r2, 9;
	setp.ge.s32 	%p58, %r280, %r119;
	@%p58 bra 	$L__BB0_61;
	ld.shared.f32 	%f554, [_ZZ15mxfp4_gemm_bf16E10smem_input+576];
	ld.shared.f32 	%f555, [%r9];
	fma.rn.f32 	%f556, %f554, %f555, 0f00000000;
	ld.shared.f32 	%f557, [_ZZ15mxfp4_gemm_bf16E10smem_input+580];
	ld.shared.f32 	%f558, [%r9+64];
	fma.rn.f32 	%f559, %f557, %f558, %f556;
	ld.shared.f32 	%f560, [_ZZ15mxfp4_gemm_bf16E10smem_input+584];
	ld.shared.f32 	%f561, [%r9+128];
	fma.rn.f32 	%f562, %f560, %f561, %f559;
	ld.shared.f32 	%f563, [_ZZ15mxfp4_gemm_bf16E10smem_input+588];
	ld.shared.f32 	%f564, [%r9+192];
	fma.rn.f32 	%f565, %f563, %f564, %f562;
	ld.shared.f32 	%f566, [_ZZ15mxfp4_gemm_bf16E10smem_input+592];
	ld.shared.f32 	%f567, [%r9+256];
	fma.rn.f32 	%f568, %f566, %f567, %f565;
	ld.shared.f32 	%f569, [_ZZ15mxfp4_gemm_bf16E10smem_input+596];
	ld.shared.f32 	%f570, [%r9+320];
	fma.rn.f32 	%f571, %f569, %f570, %f568;
	ld.shared.f32 	%f572, [_ZZ15mxfp4_gemm_bf16E10smem_input+600];
	ld.shared.f32 	%f573, [%r9+384];
	fma.rn.f32 	%f574, %f572, %f573, %f571;
	ld.shared.f32 	%f575, [_ZZ15mxfp4_gemm_bf16E10smem_input+604];
	ld.shared.f32 	%f576, [%r9+448];
	fma.rn.f32 	%f577, %f575, %f576, %f574;
	ld.shared.f32 	%f578, [_ZZ15mxfp4_gemm_bf16E10smem_input+608];
	ld.shared.f32 	%f579, [%r9+512];
	fma.rn.f32 	%f580, %f578, %f579, %f577;
	ld.shared.f32 	%f581, [_ZZ15mxfp4_gemm_bf16E10smem_input+612];
	ld.shared.f32 	%f582, [%r9+576];
	fma.rn.f32 	%f583, %f581, %f582, %f580;
	ld.shared.f32 	%f584, [_ZZ15mxfp4_gemm_bf16E10smem_input+616];
	ld.shared.f32 	%f585, [%r9+640];
	fma.rn.f32 	%f586, %f584, %f585, %f583;
	ld.shared.f32 	%f587, [_ZZ15mxfp4_gemm_bf16E10smem_input+620];
	ld.shared.f32 	%f588, [%r9+704];
	fma.rn.f32 	%f589, %f587, %f588, %f586;
	ld.shared.f32 	%f590, [_ZZ15mxfp4_gemm_bf16E10smem_input+624];
	ld.shared.f32 	%f591, [%r9+768];
	fma.rn.f32 	%f592, %f590, %f591, %f589;
	ld.shared.f32 	%f593, [_ZZ15mxfp4_gemm_bf16E10smem_input+628];
	ld.shared.f32 	%f594, [%r9+832];
	fma.rn.f32 	%f595, %f593, %f594, %f592;
	ld.shared.f32 	%f596, [_ZZ15mxfp4_gemm_bf16E10smem_input+632];
	ld.shared.f32 	%f597, [%r9+896];
	fma.rn.f32 	%f598, %f596, %f597, %f595;
	ld.shared.f32 	%f599, [_ZZ15mxfp4_gemm_bf16E10smem_input+636];
	ld.shared.f32 	%f600, [%r9+960];
	fma.rn.f32 	%f601, %f599, %f600, %f598;
	add.f32 	%f944, %f601, %f944;
$L__BB0_61:
	add.s32 	%r281, %r2, 10;
	setp.ge.s32 	%p59, %r281, %r119;
	@%p59 bra 	$L__BB0_63;
	ld.shared.f32 	%f602, [_ZZ15mxfp4_gemm_bf16E10smem_input+640];
	ld.shared.f32 	%f603, [%r9];
	fma.rn.f32 	%f604, %f602, %f603, 0f00000000;
	ld.shared.f32 	%f605, [_ZZ15mxfp4_gemm_bf16E10smem_input+644];
	ld.shared.f32 	%f606, [%r9+64];
	fma.rn.f32 	%f607, %f605, %f606, %f604;
	ld.shared.f32 	%f608, [_ZZ15mxfp4_gemm_bf16E10smem_input+648];
	ld.shared.f32 	%f609, [%r9+128];
	fma.rn.f32 	%f610, %f608, %f609, %f607;
	ld.shared.f32 	%f611, [_ZZ15mxfp4_gemm_bf16E10smem_input+652];
	ld.shared.f32 	%f612, [%r9+192];
	fma.rn.f32 	%f613, %f611, %f612, %f610;
	ld.shared.f32 	%f614, [_ZZ15mxfp4_gemm_bf16E10smem_input+656];
	ld.shared.f32 	%f615, [%r9+256];
	fma.rn.f32 	%f616, %f614, %f615, %f613;
	ld.shared.f32 	%f617, [_ZZ15mxfp4_gemm_bf16E10smem_input+660];
	ld.shared.f32 	%f618, [%r9+320];
	fma.rn.f32 	%f619, %f617, %f618, %f616;
	ld.shared.f32 	%f620, [_ZZ15mxfp4_gemm_bf16E10smem_input+664];
	ld.shared.f32 	%f621, [%r9+384];
	fma.rn.f32 	%f622, %f620, %f621, %f619;
	ld.shared.f32 	%f623, [_ZZ15mxfp4_gemm_bf16E10smem_input+668];
	ld.shared.f32 	%f624, [%r9+448];
	fma.rn.f32 	%f625, %f623, %f624, %f622;
	ld.shared.f32 	%f626, [_ZZ15mxfp4_gemm_bf16E10smem_input+672];
	ld.shared.f32 	%f627, [%r9+512];
	fma.rn.f32 	%f628, %f626, %f627, %f625;
	ld.shared.f32 	%f629, [_ZZ15mxfp4_gemm_bf16E10smem_input+676];
	ld.shared.f32 	%f630, [%r9+576];
	fma.rn.f32 	%f631, %f629, %f630, %f628;
	ld.shared.f32 	%f632, [_ZZ15mxfp4_gemm_bf16E10smem_input+680];
	ld.shared.f32 	%f633, [%r9+640];
	fma.rn.f32 	%f634, %f632, %f633, %f631;
	ld.shared.f32 	%f635, [_ZZ15mxfp4_gemm_bf16E10smem_input+684];
	ld.shared.f32 	%f636, [%r9+704];
	fma.rn.f32 	%f637, %f635, %f636, %f634;
	ld.shared.f32 	%f638, [_ZZ15mxfp4_gemm_bf16E10smem_input+688];
	ld.shared.f32 	%f639, [%r9+768];
	fma.rn.f32 	%f640, %f638, %f639, %f637;
	ld.shared.f32 	%f641, [_ZZ15mxfp4_gemm_bf16E10smem_input+692];
	ld.shared.f32 	%f642, [%r9+832];
	fma.rn.f32 	%f643, %f641, %f642, %f640;
	ld.shared.f32 	%f644, [_ZZ15mxfp4_gemm_bf16E10smem_input+696];
	ld.shared.f32 	%f645, [%r9+896];
	fma.rn.f32 	%f646, %f644, %f645, %f643;
	ld.shared.f32 	%f647, [_ZZ15mxfp4_gemm_bf16E10smem_input+700];
	ld.shared.f32 	%f648, [%r9+960];
	fma.rn.f32 	%f649, %f647, %f648, %f646;
	add.f32 	%f943, %f649, %f943;
$L__BB0_63:
	add.s32 	%r282, %r2, 11;
	setp.ge.s32 	%p60, %r282, %r119;
	@%p60 bra 	$L__BB0_65;
	ld.shared.f32 	%f650, [_ZZ15mxfp4_gemm_bf16E10smem_input+704];
	ld.shared.f32 	%f651, [%r9];
	fma.rn.f32 	%f652, %f650, %f651, 0f00000000;
	ld.shared.f32 	%f653, [_ZZ15mxfp4_gemm_bf16E10smem_input+708];
	ld.shared.f32 	%f654, [%r9+64];
	fma.rn.f32 	%f655, %f653, %f654, %f652;
	ld.shared.f32 	%f656, [_ZZ15mxfp4_gemm_bf16E10smem_input+712];
	ld.shared.f32 	%f657, [%r9+128];
	fma.rn.f32 	%f658, %f656, %f657, %f655;
	ld.shared.f32 	%f659, [_ZZ15mxfp4_gemm_bf16E10smem_input+716];
	ld.shared.f32 	%f660, [%r9+192];
	fma.rn.f32 	%f661, %f659, %f660, %f658;
	ld.shared.f32 	%f662, [_ZZ15mxfp4_gemm_bf16E10smem_input+720];
	ld.shared.f32 	%f663, [%r9+256];
	fma.rn.f32 	%f664, %f662, %f663, %f661;
	ld.shared.f32 	%f665, [_ZZ15mxfp4_gemm_bf16E10smem_input+724];
	ld.shared.f32 	%f666, [%r9+320];
	fma.rn.f32 	%f667, %f665, %f666, %f664;
	ld.shared.f32 	%f668, [_ZZ15mxfp4_gemm_bf16E10smem_input+728];
	ld.shared.f32 	%f669, [%r9+384];
	fma.rn.f32 	%f670, %f668, %f669, %f667;
	ld.shared.f32 	%f671, [_ZZ15mxfp4_gemm_bf16E10smem_input+732];
	ld.shared.f32 	%f672, [%r9+448];
	fma.rn.f32 	%f673, %f671, %f672, %f670;
	ld.shared.f32 	%f674, [_ZZ15mxfp4_gemm_bf16E10smem_input+736];
	ld.shared.f32 	%f675, [%r9+512];
	fma.rn.f32 	%f676, %f674, %f675, %f673;
	ld.shared.f32 	%f677, [_ZZ15mxfp4_gemm_bf16E10smem_input+740];
	ld.shared.f32 	%f678, [%r9+576];
	fma.rn.f32 	%f679, %f677, %f678, %f676;
	ld.shared.f32 	%f680, [_ZZ15mxfp4_gemm_bf16E10smem_input+744];
	ld.shared.f32 	%f681, [%r9+640];
	fma.rn.f32 	%f682, %f680, %f681, %f679;
	ld.shared.f32 	%f683, [_ZZ15mxfp4_gemm_bf16E10smem_input+748];
	ld.shared.f32 	%f684, [%r9+704];
	fma.rn.f32 	%f685, %f683, %f684, %f682;
	ld.shared.f32 	%f686, [_ZZ15mxfp4_gemm_bf16E10smem_input+752];
	ld.shared.f32 	%f687, [%r9+768];
	fma.rn.f32 	%f688, %f686, %f687, %f685;
	ld.shared.f32 	%f689, [_ZZ15mxfp4_gemm_bf16E10smem_input+756];
	ld.shared.f32 	%f690, [%r9+832];
	fma.rn.f32 	%f691, %f689, %f690, %f688;
	ld.shared.f32 	%f692, [_ZZ15mxfp4_gemm_bf16E10smem_input+760];
	ld.shared.f32 	%f693, [%r9+896];
	fma.rn.f32 	%f694, %f692, %f693, %f691;
	ld.shared.f32 	%f695, [_ZZ15mxfp4_gemm_bf16E10smem_input+764];
	ld.shared.f32 	%f696, [%r9+960];
	fma.rn.f32 	%f697, %f695, %f696, %f694;
	add.f32 	%f942, %f697, %f942;
$L__BB0_65:
	add.s32 	%r283, %r2, 12;
	setp.ge.s32 	%p61, %r283, %r119;
	@%p61 bra 	$L__BB0_67;
	ld.shared.f32 	%f698, [_ZZ15mxfp4_gemm_bf16E10smem_input+768];
	ld.shared.f32 	%f699, [%r9];
	fma.rn.f32 	%f700, %f698, %f699, 0f00000000;
	ld.shared.f32 	%f701, [_ZZ15mxfp4_gemm_bf16E10smem_input+772];
	ld.shared.f32 	%f702, [%r9+64];
	fma.rn.f32 	%f703, %f701, %f702, %f700;
	ld.shared.f32 	%f704, [_ZZ15mxfp4_gemm_bf16E10smem_input+776];
	ld.shared.f32 	%f705, [%r9+128];
	fma.rn.f32 	%f706, %f704, %f705, %f703;
	ld.shared.f32 	%f707, [_ZZ15mxfp4_gemm_bf16E10smem_input+780];
	ld.shared.f32 	%f708, [%r9+192];
	fma.rn.f32 	%f709, %f707, %f708, %f706;
	ld.shared.f32 	%f710, [_ZZ15mxfp4_gemm_bf16E10smem_input+784];
	ld.shared.f32 	%f711, [%r9+256];
	fma.rn.f32 	%f712, %f710, %f711, %f709;
	ld.shared.f32 	%f713, [_ZZ15mxfp4_gemm_bf16E10smem_input+788];
	ld.shared.f32 	%f714, [%r9+320];
	fma.rn.f32 	%f715, %f713, %f714, %f712;
	ld.shared.f32 	%f716, [_ZZ15mxfp4_gemm_bf16E10smem_input+792];
	ld.shared.f32 	%f717, [%r9+384];
	fma.rn.f32 	%f718, %f716, %f717, %f715;
	ld.shared.f32 	%f719, [_ZZ15mxfp4_gemm_bf16E10smem_input+796];
	ld.shared.f32 	%f720, [%r9+448];
	fma.rn.f32 	%f721, %f719, %f720, %f718;
	ld.shared.f32 	%f722, [_ZZ15mxfp4_gemm_bf16E10smem_input+800];
	ld.shared.f32 	%f723, [%r9+512];
	fma.rn.f32 	%f724, %f722, %f723, %f721;
	ld.shared.f32 	%f725, [_ZZ15mxfp4_gemm_bf16E10smem_input+804];
	ld.shared.f32 	%f726, [%r9+576];
	fma.rn.f32 	%f727, %f725, %f726, %f724;
	ld.shared.f32 	%f728, [_ZZ15mxfp4_gemm_bf16E10smem_input+808];
	ld.shared.f32 	%f729, [%r9+640];
	fma.rn.f32 	%f730, %f728, %f729, %f727;
	ld.shared.f32 	%f731, [_ZZ15mxfp4_gemm_bf16E10smem_input+812];
	ld.shared.f32 	%f732, [%r9+704];
	fma.rn.f32 	%f733, %f731, %f732, %f730;
	ld.shared.f32 	%f734, [_ZZ15mxfp4_gemm_bf16E10smem_input+816];
	ld.shared.f32 	%f735, [%r9+768];
	fma.rn.f32 	%f736, %f734, %f735, %f733;
	ld.shared.f32 	%f737, [_ZZ15mxfp4_gemm_bf16E10smem_input+820];
	ld.shared.f32 	%f738, [%r9+832];
	fma.rn.f32 	%f739, %f737, %f738, %f736;
	ld.shared.f32 	%f740, [_ZZ15mxfp4_gemm_bf16E10smem_input+824];
	ld.shared.f32 	%f741, [%r9+896];
	fma.rn.f32 	%f742, %f740, %f741, %f739;
	ld.shared.f32 	%f743, [_ZZ15mxfp4_gemm_bf16E10smem_input+828];
	ld.shared.f32 	%f744, [%r9+960];
	fma.rn.f32 	%f745, %f743, %f744, %f742;
	add.f32 	%f941, %f745, %f941;
$L__BB0_67:
	add.s32 	%r284, %r2, 13;
	setp.ge.s32 	%p62, %r284, %r119;
	@%p62 bra 	$L__BB0_69;
	ld.shared.f32 	%f746, [_ZZ15mxfp4_gemm_bf16E10smem_input+832];
	ld.shared.f32 	%f747, [%r9];
	fma.rn.f32 	%f748, %f746, %f747, 0f00000000;
	ld.shared.f32 	%f749, [_ZZ15mxfp4_gemm_bf16E10smem_input+836];
	ld.shared.f32 	%f750, [%r9+64];
	fma.rn.f32 	%f751, %f749, %f750, %f748;
	ld.shared.f32 	%f752, [_ZZ15mxfp4_gemm_bf16E10smem_input+840];
	ld.shared.f32 	%f753, [%r9+128];
	fma.rn.f32 	%f754, %f752, %f753, %f751;
	ld.shared.f32 	%f755, [_ZZ15mxfp4_gemm_bf16E10smem_input+844];
	ld.shared.f32 	%f756, [%r9+192];
	fma.rn.f32 	%f757, %f755, %f756, %f754;
	ld.shared.f32 	%f758, [_ZZ15mxfp4_gemm_bf16E10smem_input+848];
	ld.shared.f32 	%f759, [%r9+256];
	fma.rn.f32 	%f760, %f758, %f759, %f757;
	ld.shared.f32 	%f761, [_ZZ15mxfp4_gemm_bf16E10smem_input+852];
	ld.shared.f32 	%f762, [%r9+320];
	fma.rn.f32 	%f763, %f761, %f762, %f760;
	ld.shared.f32 	%f764, [_ZZ15mxfp4_gemm_bf16E10smem_input+856];
	ld.shared.f32 	%f765, [%r9+384];
	fma.rn.f32 	%f766, %f764, %f765, %f763;
	ld.shared.f32 	%f767, [_ZZ15mxfp4_gemm_bf16E10smem_input+860];
	ld.shared.f32 	%f768, [%r9+448];
	fma.rn.f32 	%f769, %f767, %f768, %f766;
	ld.shared.f32 	%f770, [_ZZ15mxfp4_gemm_bf16E10smem_input+864];
	ld.shared.f32 	%f771, [%r9+512];
	fma.rn.f32 	%f772, %f770, %f771, %f769;
	ld.shared.f32 	%f773, [_ZZ15mxfp4_gemm_bf16E10smem_input+868];
	ld.shared.f32 	%f774, [%r9+576];
	fma.rn.f32 	%f775, %f773, %f774, %f772;
	ld.shared.f32 	%f776, [_ZZ15mxfp4_gemm_bf16E10smem_input+872];
	ld.shared.f32 	%f777, [%r9+640];
	fma.rn.f32 	%f778, %f776, %f777, %f775;
	ld.shared.f32 	%f779, [_ZZ15mxfp4_gemm_bf16E10smem_input+876];
	ld.shared.f32 	%f780, [%r9+704];
	fma.rn.f32 	%f781, %f779, %f780, %f778;
	ld.shared.f32 	%f782, [_ZZ15mxfp4_gemm_bf16E10smem_input+880];
	ld.shared.f32 	%f783, [%r9+768];
	fma.rn.f32 	%f784, %f782, %f783, %f781;
	ld.shared.f32 	%f785, [_ZZ15mxfp4_gemm_bf16E10smem_input+884];
	ld.shared.f32 	%f786, [%r9+832];
	fma.rn.f32 	%f787, %f785, %f786, %f784;
	ld.shared.f32 	%f788, [_ZZ15mxfp4_gemm_bf16E10smem_input+888];
	ld.shared.f32 	%f789, [%r9+896];
	fma.rn.f32 	%f790, %f788, %f789, %f787;
	ld.shared.f32 	%f791, [_ZZ15mxfp4_gemm_bf16E10smem_input+892];
	ld.shared.f32 	%f792, [%r9+960];
	fma.rn.f32 	%f793, %f791, %f792, %f790;
	add.f32 	%f940, %f793, %f940;
$L__BB0_69:
	add.s32 	%r285, %r2, 14;
	setp.ge.s32 	%p63, %r285, %r119;
	@%p63 bra 	$L__BB0_71;
	ld.shared.f32 	%f794, [_ZZ15mxfp4_gemm_bf16E10smem_input+896];
	ld.shared.f32 	%f795, [%r9];
	fma.rn.f32 	%f796, %f794, %f795, 0f00000000;
	ld.shared.f32 	%f797, [_ZZ15mxfp4_gemm_bf16E10smem_input+900];
	ld.shared.f32 	%f798, [%r9+64];
	fma.rn.f32 	%f799, %f797, %f798, %f796;
	ld.shared.f32 	%f800, [_ZZ15mxfp4_gemm_bf16E10smem_input+904];
	ld.shared.f32 	%f801, [%r9+128];
	fma.rn.f32 	%f802, %f800, %f801, %f799;
	ld.shared.f32 	%f803, [_ZZ15mxfp4_gemm_bf16E10smem_input+908];
	ld.shared.f32 	%f804, [%r9+192];
	fma.rn.f32 	%f805, %f803, %f804, %f802;
	ld.shared.f32 	%f806, [_ZZ15mxfp4_gemm_bf16E10smem_input+912];
	ld.shared.f32 	%f807, [%r9+256];
	fma.rn.f32 	%f808, %f806, %f807, %f805;
	ld.shared.f32 	%f809, [_ZZ15mxfp4_gemm_bf16E10smem_input+916];
	ld.shared.f32 	%f810, [%r9+320];
	fma.rn.f32 	%f811, %f809, %f810, %f808;
	ld.shared.f32 	%f812, [_ZZ15mxfp4_gemm_bf16E10smem_input+920];
	ld.shared.f32 	%f813, [%r9+384];
	fma.rn.f32 	%f814, %f812, %f813, %f811;
	ld.shared.f32 	%f815, [_ZZ15mxfp4_gemm_bf16E10smem_input+924];
	ld.shared.f32 	%f816, [%r9+448];
	fma.rn.f32 	%f817, %f815, %f816, %f814;
	ld.shared.f32 	%f818, [_ZZ15mxfp4_gemm_bf16E10smem_input+928];
	ld.shared.f32 	%f819, [%r9+512];
	fma.rn.f32 	%f820, %f818, %f819, %f817;
	ld.shared.f32 	%f821, [_ZZ15mxfp4_gemm_bf16E10smem_input+932];
	ld.shared.f32 	%f822, [%r9+576];
	fma.rn.f32 	%f823, %f821, %f822, %f820;
	ld.shared.f32 	%f824, [_ZZ15mxfp4_gemm_bf16E10smem_input+936];
	ld.shared.f32 	%f825, [%r9+640];
	fma.rn.f32 	%f826, %f824, %f825, %f823;
	ld.shared.f32 	%f827, [_ZZ15mxfp4_gemm_bf16E10smem_input+940];
	ld.shared.f32 	%f828, [%r9+704];
	fma.rn.f32 	%f829, %f827, %f828, %f826;
	ld.shared.f32 	%f830, [_ZZ15mxfp4_gemm_bf16E10smem_input+944];
	ld.shared.f32 	%f831, [%r9+768];
	fma.rn.f32 	%f832, %f830, %f831, %f829;
	ld.shared.f32 	%f833, [_ZZ15mxfp4_gemm_bf16E10smem_input+948];
	ld.shared.f32 	%f834, [%r9+832];
	fma.rn.f32 	%f835, %f833, %f834, %f832;
	ld.shared.f32 	%f836, [_ZZ15mxfp4_gemm_bf16E10smem_input+952];
	ld.shared.f32 	%f837, [%r9+896];
	fma.rn.f32 	%f838, %f836, %f837, %f835;
	ld.shared.f32 	%f839, [_ZZ15mxfp4_gemm_bf16E10smem_input+956];
	ld.shared.f32 	%f840, [%r9+960];
	fma.rn.f32 	%f841, %f839, %f840, %f838;
	add.f32 	%f939, %f841, %f939;
$L__BB0_71:
	add.s32 	%r286, %r2, 15;
	setp.ge.s32 	%p64, %r286, %r119;
	@%p64 bra 	$L__BB0_73;
	ld.shared.f32 	%f842, [_ZZ15mxfp4_gemm_bf16E10smem_input+960];
	ld.shared.f32 	%f843, [%r9];
	fma.rn.f32 	%f844, %f842, %f843, 0f00000000;
	ld.shared.f32 	%f845, [_ZZ15mxfp4_gemm_bf16E10smem_input+964];
	ld.shared.f32 	%f846, [%r9+64];
	fma.rn.f32 	%f847, %f845, %f846, %f844;
	ld.shared.f32 	%f848, [_ZZ15mxfp4_gemm_bf16E10smem_input+968];
	ld.shared.f32 	%f849, [%r9+128];
	fma.rn.f32 	%f850, %f848, %f849, %f847;
	ld.shared.f32 	%f851, [_ZZ15mxfp4_gemm_bf16E10smem_input+972];
	ld.shared.f32 	%f852, [%r9+192];
	fma.rn.f32 	%f853, %f851, %f852, %f850;
	ld.shared.f32 	%f854, [_ZZ15mxfp4_gemm_bf16E10smem_input+976];
	ld.shared.f32 	%f855, [%r9+256];
	fma.rn.f32 	%f856, %f854, %f855, %f853;
	ld.shared.f32 	%f857, [_ZZ15mxfp4_gemm_bf16E10smem_input+980];
	ld.shared.f32 	%f858, [%r9+320];
	fma.rn.f32 	%f859, %f857, %f858, %f856;
	ld.shared.f32 	%f860, [_ZZ15mxfp4_gemm_bf16E10smem_input+984];
	ld.shared.f32 	%f861, [%r9+384];
	fma.rn.f32 	%f862, %f860, %f861, %f859;
	ld.shared.f32 	%f863, [_ZZ15mxfp4_gemm_bf16E10smem_input+988];
	ld.shared.f32 	%f864, [%r9+448];
	fma.rn.f32 	%f865, %f863, %f864, %f862;
	ld.shared.f32 	%f866, [_ZZ15mxfp4_gemm_bf16E10smem_input+992];
	ld.shared.f32 	%f867, [%r9+512];
	fma.rn.f32 	%f868, %f866, %f867, %f865;
	ld.shared.f32 	%f869, [_ZZ15mxfp4_gemm_bf16E10smem_input+996];
	ld.shared.f32 	%f870, [%r9+576];
	fma.rn.f32 	%f871, %f869, %f870, %f868;
	ld.shared.f32 	%f872, [_ZZ15mxfp4_gemm_bf16E10smem_input+1000];
	ld.shared.f32 	%f873, [%r9+640];
	fma.rn.f32 	%f874, %f872, %f873, %f871;
	ld.shared.f32 	%f875, [_ZZ15mxfp4_gemm_bf16E10smem_input+1004];
	ld.shared.f32 	%f876, [%r9+704];
	fma.rn.f32 	%f877, %f875, %f876, %f874;
	ld.shared.f32 	%f878, [_ZZ15mxfp4_gemm_bf16E10smem_input+1008];
	ld.shared.f32 	%f879, [%r9+768];
	fma.rn.f32 	%f880, %f878, %f879, %f877;
	ld.shared.f32 	%f881, [_ZZ15mxfp4_gemm_bf16E10smem_input+1012];
	ld.shared.f32 	%f882, [%r9+832];
	fma.rn.f32 	%f883, %f881, %f882, %f880;
	ld.shared.f32 	%f884, [_ZZ15mxfp4_gemm_bf16E10smem_input+1016];
	ld.shared.f32 	%f885, [%r9+896];
	fma.rn.f32 	%f886, %f884, %f885, %f883;
	ld.shared.f32 	%f887, [_ZZ15mxfp4_gemm_bf16E10smem_input+1020];
	ld.shared.f32 	%f888, [%r9+960];
	fma.rn.f32 	%f889, %f887, %f888, %f886;
	add.f32 	%f938, %f889, %f938;
$L__BB0_73:
	bar.sync 	0;
	add.s32 	%r319, %r319, 16;
	setp.lt.s32 	%p65, %r319, %r121;
	@%p65 bra 	$L__BB0_2;
$L__BB0_74:
	add.s32 	%r88, %r1, %r4;
	setp.ge.s32 	%p66, %r88, %r120;
	@%p66 bra 	$L__BB0_140;
	setp.eq.s32 	%p67, %r122, 0;
	setp.eq.s64 	%p68, %rd6, 0;
	or.pred  	%p69, %p67, %p68;
	@%p69 bra 	$L__BB0_108;
	cvta.to.global.u64 	%rd78, %rd6;
	mul.wide.s32 	%rd79, %r88, 2;
	add.s64 	%rd5, %rd78, %rd79;
	setp.ge.s32 	%p86, %r2, %r119;
	@%p86 bra 	$L__BB0_78;
	ld.global.nc.u16 	%rs42, [%rd5];
	// begin inline asm
	{ cvt.f32.bf16 %f906, %rs42;}

	// end inline asm
	add.f32 	%f907, %f953, %f906;
	// begin inline asm
	{  cvt.rn.bf16.f32 %rs43, %f907;}

	// end inline asm
	mad.lo.s32 	%r303, %r2, %r120, %r88;
	mul.wide.s32 	%rd80, %r303, 2;
	add.s64 	%rd81, %rd4, %rd80;
	st.global.u16 	[%rd81], %rs43;
$L__BB0_78:
	add.s32 	%r89, %r2, 1;
	setp.ge.s32 	%p87, %r89, %r119;
	@%p87 bra 	$L__BB0_80;
	ld.global.nc.u16 	%rs44, [%rd5];
	// begin inline asm
	{ cvt.f32.bf16 %f908, %rs44;}

	// end inline asm
	add.f32 	%f909, %f952, %f908;
	// begin inline asm
	{  cvt.rn.bf16.f32 %rs45, %f909;}

	// end inline asm
	mad.lo.s32 	%r304, %r89, %r120, %r88;
	mul.wide.s32 	%rd82, %r304, 2;
	add.s64 	%rd83, %rd4, %rd82;
	st.global.u16 	[%rd83], %rs45;
$L__BB0_80:
	add.s32 	%r90, %r2, 2;
	setp.ge.s32 	%p88, %r90, %r119;
	@%p88 bra 	$L__BB0_82;
	ld.global.nc.u16 	%rs46, [%rd5];
	// begin inline asm
	{ cvt.f32.bf16 %f910, %rs46;}

	// end inline asm
	add.f32 	%f911, %f951, %f910;
	// begin inline asm
	{  cvt.rn.bf16.f32 %rs47, %f911;}

	// end inline asm
	mad.lo.s32 	%r305, %r90, %r120, %r88;
	mul.wide.s32 	%rd84, %r305, 2;
	add.s64 	%rd85, %rd4, %rd84;
	st.global.u16 	[%rd85], %rs47;
$L__BB0_82:
	add.s32 	%r91, %r2, 3;
	setp.ge.s32 	%p89, %r91, %r119;
	@%p89 bra 	$L__BB0_84;
	ld.global.nc.u16 	%rs48, [%rd5];
	// begin inline asm
	{ cvt.f32.bf16 %f912, %rs48;}

	// end inline asm
	add.f32 	%f913, %f950, %f912;
	// begin inline asm
	{  cvt.rn.bf16.f32 %rs49, %f913;}

	// end inline asm
	mad.lo.s32 	%r306, %r91, %r120, %r88;
	mul.wide.s32 	%rd86, %r306, 2;
	add.s64 	%rd87, %rd4, %rd86;
	st.global.u16 	[%rd87], %rs49;
$L__BB0_84:
	add.s32 	%r92, %r2, 4;
	setp.ge.s32 	%p90, %r92, %r119;
	@%p90 bra 	$L__BB0_86;
	ld.global.nc.u16 	%rs50, [%rd5];
	// begin inline asm
	{ cvt.f32.bf16 %f914, %rs50;}

	// end inline asm
	add.f32 	%f915, %f949, %f914;
	// begin inline asm
	{  cvt.rn.bf16.f32 %rs51, %f915;}

	// end inline asm
	mad.lo.s32 	%r307, %r92, %r120, %r88;
	mul.wide.s32 	%rd88, %r307, 2;
	add.s64 	%rd89, %rd4, %rd88;
	st.global.u16 	[%rd89], %rs51;
$L__BB0_86:
	add.s32 	%r93, %r2, 5;
	setp.ge.s32 	%p91, %r93, %r119;
	@%p91 bra 	$L__BB0_88;
	ld.global.nc.u16 	%rs52, [%rd5];
	// begin inline asm
	{ cvt.f32.bf16 %f916, %rs52;}

	// end inline asm
	add.f32 	%f917, %f948, %f916;
	// begin inline asm
	{  cvt.rn.bf16.f32 %rs53, %f917;}

	// end inline asm
	mad.lo.s32 	%r308, %r93, %r120, %r88;
	mul.wide.s32 	%rd90, %r308, 2;
	add.s64 	%rd91, %rd4, %rd90;
	st.global.u16 	[%rd91], %rs53;
$L__BB0_88:
	add.s32 	%r94, %r2, 6;
	setp.ge.s32 	%p92, %r94, %r119;
	@%p92 bra 	$L__BB0_90;
	ld.global.nc.u16 	%rs54, [%rd5];
	// begin inline asm
	{ cvt.f32.bf16 %f918, %rs54;}

	// end inline asm
	add.f32 	%f919, %f947, %f918;
	// begin inline asm
	{  cvt.rn.bf16.f32 %rs55, %f919;}

	// end inline asm
	mad.lo.s32 	%r309, %r94, %r120, %r88;
	mul.wide.s32 	%rd92, %r309, 2;
	add.s64 	%rd93, %rd4, %rd92;
	st.global.u16 	[%rd93], %rs55;
$L__BB0_90:
	add.s32 	%r95, %r2, 7;
	setp.ge.s32 	%p93, %r95, %r119;
	@%p93 bra 	$L__BB0_92;
	ld.global.nc.u16 	%rs56, [%rd5];
	// begin inline asm
	{ cvt.f32.bf16 %f920, %rs56;}

	// end inline asm
	add.f32 	%f921, %f946, %f920;
	// begin inline asm
	{  cvt.rn.bf16.f32 %rs57, %f921;}

	// end inline asm
	mad.lo.s32 	%r310, %r95, %r120, %r88;
	mul.wide.s32 	%rd94, %r310, 2;
	add.s64 	%rd95, %rd4, %rd94;
	st.global.u16 	[%rd95], %rs57;
$L__BB0_92:
	add.s32 	%r96, %r2, 8;
	setp.ge.s32 	%p94, %r96, %r119;
	@%p94 bra 	$L__BB0_94;
	ld.global.nc.u16 	%rs58, [%rd5];
	// begin inline asm
	{ cvt.f32.bf16 %f922, %rs58;}

	// end inline asm
	add.f32 	%f923, %f945, %f922;
	// begin inline asm
	{  cvt.rn.bf16.f32 %rs59, %f923;}

	// end inline asm
	mad.lo.s32 	%r311, %r96, %r120, %r88;
	mul.wide.s32 	%rd96, %r311, 2;
	add.s64 	%rd97, %rd4, %rd96;
	st.global.u16 	[%rd97], %rs59;
$L__BB0_94:
	add.s32 	%r97, %r2, 9;
	setp.ge.s32 	%p95, %r97, %r119;
	@%p95 bra 	$L__BB0_96;
	ld.global.nc.u16 	%rs60, [%rd5];
	// begin inline asm
	{ cvt.f32.bf16 %f924, %rs60;}

	// end inline asm
	add.f32 	%f925, %f944, %f924;
	// begin inline asm
	{  cvt.rn.bf16.f32 %rs61, %f925;}

	// end inline asm
	mad.lo.s32 	%r312, %r97, %r120, %r88;
	mul.wide.s32 	%rd98, %r312, 2;
	add.s64 	%rd99, %rd4, %rd98;
	st.global.u16 	[%rd99], %rs61;
$L__BB0_96:
	add.s32 	%r98, %r2, 10;
	setp.ge.s32 	%p96, %r98, %r119;
	@%p96 bra 	$L__BB0_98;
	ld.global.nc.u16 	%rs62, [%rd5];
	// begin inline asm
	{ cvt.f32.bf16 %f926, %rs62;}

	// end inline asm
	add.f32 	%f927, %f943, %f926;
	// begin inline asm
	{  cvt.rn.bf16.f32 %rs63, %f927;}

	// end inline asm
	mad.lo.s32 	%r313, %r98, %r120, %r88;
	mul.wide.s32 	%rd100, %r313, 2;
	add.s64 	%rd101, %rd4, %rd100;
	st.global.u16 	[%rd101], %rs63;
$L__BB0_98:
	add.s32 	%r99, %r2, 11;
	setp.ge.s32 	%p97, %r99, %r119;
	@%p97 bra 	$L__BB0_100;
	ld.global.nc.u16 	%rs64, [%rd5];
	// begin inline asm
	{ cvt.f32.bf16 %f928, %rs64;}

	// end inline asm
	add.f32 	%f929, %f942, %f928;
	// begin inline asm
	{  cvt.rn.bf16.f32 %rs65, %f929;}

	// end inline asm
	mad.lo.s32 	%r314, %r99, %r120, %r88;
	mul.wide.s32 	%rd102, %r314, 2;
	add.s64 	%rd103, %rd4, %rd102;
	st.global.u16 	[%rd103], %rs65;
$L__BB0_100:
	add.s32 	%r100, %r2, 12;
	setp.ge.s32 	%p98, %r100, %r119;
	@%p98 bra 	$L__BB0_102;
	ld.global.nc.u16 	%rs66, [%rd5];
	// begin inline asm
	{ cvt.f32.bf16 %f930, %rs66;}

	// end inline asm
	add.f32 	%f931, %f941, %f930;
	// begin inline asm
	{  cvt.rn.bf16.f32 %rs67, %f931;}

	// end inline asm
	mad.lo.s32 	%r315, %r100, %r120, %r88;
	mul.wide.s32 	%rd104, %r315, 2;
	add.s64 	%rd105, %rd4, %rd104;
	st.global.u16 	[%rd105], %rs67;
$L__BB0_102:
	add.s32 	%r101, %r2, 13;
	setp.ge.s32 	%p99, %r101, %r119;
	@%p99 bra 	$L__BB0_104;
	ld.global.nc.u16 	%rs68, [%rd5];
	// begin inline asm
	{ cvt.f32.bf16 %f932, %rs68;}

	// end inline asm
	add.f32 	%f933, %f940, %f932;
	// begin inline asm
	{  cvt.rn.bf16.f32 %rs69, %f933;}

	// end inline asm
	mad.lo.s32 	%r316, %r101, %r120, %r88;
	mul.wide.s32 	%rd106, %r316, 2;
	add.s64 	%rd107, %rd4, %rd106;
	st.global.u16 	[%rd107], %rs69;
$L__BB0_104:
	add.s32 	%r102, %r2, 14;
	setp.ge.s32 	%p100, %r102, %r119;
	@%p100 bra 	$L__BB0_106;
	ld.global.nc.u16 	%rs70, [%rd5];
	// begin inline asm
	{ cvt.f32.bf16 %f934, %rs70;}

	// end inline asm
	add.f32 	%f935, %f939, %f934;
	// begin inline asm
	{  cvt.rn.bf16.f32 %rs71, %f935;}

	// end inline asm
	mad.lo.s32 	%r317, %r102, %r120, %r88;
	mul.wide.s32 	%rd108, %r317, 2;
	add.s64 	%rd109, %rd4, %rd108;
	st.global.u16 	[%rd109], %rs71;
$L__BB0_106:
	add.s32 	%r103, %r2, 15;
	setp.ge.s32 	%p101, %r103, %r119;
	@%p101 bra 	$L__BB0_140;
	ld.global.nc.u16 	%rs72, [%rd5];
	// begin inline asm
	{ cvt.f32.bf16 %f936, %rs72;}

	// end inline asm
	add.f32 	%f937, %f938, %f936;
	// begin inline asm
	{  cvt.rn.bf16.f32 %rs73, %f937;}

	// end inline asm
	mad.lo.s32 	%r318, %r103, %r120, %r88;
	mul.wide.s32 	%rd110, %r318, 2;
	add.s64 	%rd111, %rd4, %rd110;
	st.global.u16 	[%rd111], %rs73;
	bra.uni 	$L__BB0_140;
$L__BB0_108:
	setp.ge.s32 	%p70, %r2, %r119;
	@%p70 bra 	$L__BB0_110;
	// begin inline asm
	{  cvt.rn.bf16.f32 %rs26, %f953;}

	// end inline asm
	mad.lo.s32 	%r287, %r2, %r120, %r88;
	mul.wide.s32 	%rd46, %r287, 2;
	add.s64 	%rd47, %rd4, %rd46;
	st.global.u16 	[%rd47], %rs26;
$L__BB0_110:
	add.s32 	%r104, %r2, 1;
	setp.ge.s32 	%p71, %r104, %r119;
	@%p71 bra 	$L__BB0_112;
	// begin inline asm
	{  cvt.rn.bf16.f32 %rs27, %f952;}

	// end inline asm
	mad.lo.s32 	%r288, %r104, %r120, %r88;
	mul.wide.s32 	%rd48, %r288, 2;
	add.s64 	%rd49, %rd4, %rd48;
	st.global.u16 	[%rd49], %rs27;
$L__BB0_112:
	add.s32 	%r105, %r2, 2;
	setp.ge.s32 	%p72, %r105, %r119;
	@%p72 bra 	$L__BB0_114;
	// begin inline asm
	{  cvt.rn.bf16.f32 %rs28, %f951;}

	// end inline asm
	mad.lo.s32 	%r289, %r105, %r120, %r88;
	mul.wide.s32 	%rd50, %r289, 2;
	add.s64 	%rd51, %rd4, %rd50;
	st.global.u16 	[%rd51], %rs28;
$L__BB0_114:
	add.s32 	%r106, %r2, 3;
	setp.ge.s32 	%p73, %r106, %r119;
	@%p73 bra 	$L__BB0_116;
	// begin inline asm
	{  cvt.rn.bf16.f32 %rs29, %f950;}

	// end inline asm
	mad.lo.s32 	%r290, %r106, %r120, %r88;
	mul.wide.s32 	%rd52, %r290, 2;
	add.s64 	%rd53, %rd4, %rd52;
	st.global.u16 	[%rd53], %rs29;
$L__BB0_116:
	add.s32 	%r107, %r2, 4;
	setp.ge.s32 	%p74, %r107, %r119;
	@%p74 bra 	$L__BB0_118;
	// begin inline asm
	{  cvt.rn.bf16.f32 %rs30, %f949;}

	// end inline asm
	mad.lo.s32 	%r291, %r107, %r120, %r88;
	mul.wide.s32 	%rd54, %r291, 2;
	add.s64 	%rd55, %rd4, %rd54;
	st.global.u16 	[%rd55], %rs30;
$L__BB0_118:
	add.s32 	%r108, %r2, 5;
	setp.ge.s32 	%p75, %r108, %r119;
	@%p75 bra 	$L__BB0_120;
	// begin inline asm
	{  cvt.rn.bf16.f32 %rs31, %f948;}

	// end inline asm
	mad.lo.s32 	%r292, %r108, %r120, %r88;
	mul.wide.s32 	%rd56, %r292, 2;
	add.s64 	%rd57, %rd4, %rd56;
	st.global.u16 	[%rd57], %rs31;
$L__BB0_120:
	add.s32 	%r109, %r2, 6;
	setp.ge.s32 	%p76, %r109, %r119;
	@%p76 bra 	$L__BB0_122;
	// begin inline asm
	{  cvt.rn.bf16.f32 %rs32, %f947;}

	// end inline asm
	mad.lo.s32 	%r293, %r109, %r120, %r88;
	mul.wide.s32 	%rd58, %r293, 2;
	add.s64 	%rd59, %rd4, %rd58;
	st.global.u16 	[%rd59], %rs32;
$L__BB0_122:
	add.s32 	%r110, %r2, 7;
	setp.ge.s32 	%p77, %r110, %r119;
	@%p77 bra 	$L__BB0_124;
	// begin inline asm
	{  cvt.rn.bf16.f32 %rs33, %f946;}

	// end inline asm
	mad.lo.s32 	%r294, %r110, %r120, %r88;
	mul.wide.s32 	%rd60, %r294, 2;
	add.s64 	%rd61, %rd4, %rd60;
	st.global.u16 	[%rd61], %rs33;
$L__BB0_124:
	add.s32 	%r111, %r2, 8;
	setp.ge.s32 	%p78, %r111, %r119;
	@%p78 bra 	$L__BB0_126;
	// begin inline asm
	{  cvt.rn.bf16.f32 %rs34, %f945;}

	// end inline asm
	mad.lo.s32 	%r295, %r111, %r120, %r88;
	mul.wide.s32 	%rd62, %r295, 2;
	add.s64 	%rd63, %rd4, %rd62;
	st.global.u16 	[%rd63], %rs34;
$L__BB0_126:
	add.s32 	%r112, %r2, 9;
	setp.ge.s32 	%p79, %r112, %r119;
	@%p79 bra 	$L__BB0_128;
	// begin inline asm
	{  cvt.rn.bf16.f32 %rs35, %f944;}

	// end inline asm
	mad.lo.s32 	%r296, %r112, %r120, %r88;
	mul.wide.s32 	%rd64, %r296, 2;
	add.s64 	%rd65, %rd4, %rd64;
	st.global.u16 	[%rd65], %rs35;
$L__BB0_128:
	add.s32 	%r113, %r2, 10;
	setp.ge.s32 	%p80, %r113, %r119;
	@%p80 bra 	$L__BB0_130;
	// begin inline asm
	{  cvt.rn.bf16.f32 %rs36, %f943;}

	// end inline asm
	mad.lo.s32 	%r297, %r113, %r120, %r88;
	mul.wide.s32 	%rd66, %r297, 2;
	add.s64 	%rd67, %rd4, %rd66;
	st.global.u16 	[%rd67], %rs36;
$L__BB0_130:
	add.s32 	%r114, %r2, 11;
	setp.ge.s32 	%p81, %r114, %r119;
	@%p81 bra 	$L__BB0_132;
	// begin inline asm
	{  cvt.rn.bf16.f32 %rs37, %f942;}

	// end inline asm
	mad.lo.s32 	%r298, %r114, %r120, %r88;
	mul.wide.s32 	%rd68, %r298, 2;
	add.s64 	%rd69, %rd4, %rd68;
	st.global.u16 	[%rd69], %rs37;
$L__BB0_132:
	add.s32 	%r115, %r2, 12;
	setp.ge.s32 	%p82, %r115, %r119;
	@%p82 bra 	$L__BB0_134;
	// begin inline asm
	{  cvt.rn.bf16.f32 %rs38, %f941;}

	// end inline asm
	mad.lo.s32 	%r299, %r115, %r120, %r88;
	mul.wide.s32 	%rd70, %r299, 2;
	add.s64 	%rd71, %rd4, %rd70;
	st.global.u16 	[%rd71], %rs38;
$L__BB0_134:
	add.s32 	%r116, %r2, 13;
	setp.ge.s32 	%p83, %r116, %r119;
	@%p83 bra 	$L__BB0_136;
	// begin inline asm
	{  cvt.rn.bf16.f32 %rs39, %f940;}

	// end inline asm
	mad.lo.s32 	%r300, %r116, %r120, %r88;
	mul.wide.s32 	%rd72, %r300, 2;
	add.s64 	%rd73, %rd4, %rd72;
	st.global.u16 	[%rd73], %rs39;
$L__BB0_136:
	add.s32 	%r117, %r2, 14;
	setp.ge.s32 	%p84, %r117, %r119;
	@%p84 bra 	$L__BB0_138;
	// begin inline asm
	{  cvt.rn.bf16.f32 %rs40, %f939;}

	// end inline asm
	mad.lo.s32 	%r301, %r117, %r120, %r88;
	mul.wide.s32 	%rd74, %r301, 2;
	add.s64 	%rd75, %rd4, %rd74;
	st.global.u16 	[%rd75], %rs40;
$L__BB0_138:
	add.s32 	%r118, %r2, 15;
	setp.ge.s32 	%p85, %r118, %r119;
	@%p85 bra 	$L__BB0_140;
	// begin inline asm
	{  cvt.rn.bf16.f32 %rs41, %f938;}

	// end inline asm
	mad.lo.s32 	%r302, %r118, %r120, %r88;
	mul.wide.s32 	%rd76, %r302, 2;
	add.s64 	%rd77, %rd4, %rd76;
	st.global.u16 	[%rd77], %rs41;
$L__BB0_140:
	ret;

}


// ===== COMPILED SASS (sm_100) =====

	.target	sm_100

	.elftype	@"ET_EXEC"


//--------------------- .note.nv.tkinfo           --------------------------
	.section	.note.nv.tkinfo,"",@"SHT_NOTE"
	.sectionflags	@"SHF_NOTE_NV_TKINFO"
	.tkinfo
        /*0018*/ 	.word	0x00000002
        /*0030*/ 	.string	""
        /*0030*/ 	.string	"ptxas"
        /*0030*/ 	.string	"Cuda compilation tools, release 13.0, V13.0.88"
        /*0030*/ 	.string	"Build cuda_13.0.r13.0/compiler.36424714_0"
        /*0030*/ 	.string	"-arch sm_100 -m 64 "



//--------------------- .note.nv.cuinfo           --------------------------
	.section	.note.nv.cuinfo,"",@"SHT_NOTE"
	.sectionflags	@"SHF_NOTE_NV_CUINFO"
        /*0018*/ 	.short	0x0002
        /*001a*/ 	.short	0x0064
        /*001c*/ 	.short	0x0082
	.zero		2


//--------------------- .nv.info                  --------------------------
	.section	.nv.info,"",@"SHT_CUDA_INFO"
	.align	4


	//----- nvinfo : EIATTR_REGCOUNT
	.align		4
        /*0000*/ 	.byte	0x04, 0x2f
        /*0002*/ 	.short	(.L_2 - .L_1)
	.align		4
.L_1:
        /*0004*/ 	.word	index@(mxfp4_gemm_bf16)
        /*0008*/ 	.word	0x00000030


	//----- nvinfo : EIATTR_FRAME_SIZE
	.align		4
.L_2:
        /*000c*/ 	.byte	0x04, 0x11
        /*000e*/ 	.short	(.L_4 - .L_3)
	.align		4
.L_3:
        /*0010*/ 	.word	index@(mxfp4_gemm_bf16)
        /*0014*/ 	.word	0x00000000


	//----- nvinfo : EIATTR_MIN_STACK_SIZE
	.align		4
.L_4:
        /*0018*/ 	.byte	0x04, 0x12
        /*001a*/ 	.short	(.L_6 - .L_5)
	.align		4
.L_5:
        /*001c*/ 	.word	index@(mxfp4_gemm_bf16)
        /*0020*/ 	.word	0x00000000
.L_6:


//--------------------- .nv.compat                --------------------------
	.section	.nv.compat,"",@"SHT_CUDA_COMPAT_INFO"
	.align	4
        /*0000*/ 	.byte	0x02, 0x09, 0x00, 0x00, 0x02, 0x02, 0x01, 0x00, 0x02, 0x05, 0x05, 0x00, 0x03, 0x07, 0x01, 0x01
        /*0010*/ 	.byte	0x02, 0x03, 0x00, 0x00, 0x02, 0x06, 0x01, 0x00, 0x04, 0x0b, 0x08, 0x00, 0x09, 0x00, 0x00, 0x00
        /*0020*/ 	.byte	0x00, 0x00, 0x00, 0x00


//--------------------- .nv.info.mxfp4_gemm_bf16  --------------------------
	.section	.nv.info.mxfp4_gemm_bf16,"",@"SHT_CUDA_INFO"
	.sectionflags	@""
	.align	4


	//----- nvinfo : EIATTR_CUDA_API_VERSION
	.align		4
        /*0000*/ 	.byte	0x04, 0x37
        /*0002*/ 	.short	(.L_8 - .L_7)
.L_7:
        /*0004*/ 	.word	0x00000082


	//----- nvinfo : EIATTR_KPARAM_INFO
	.align		4
.L_8:
        /*0008*/ 	.byte	0x04, 0x17
        /*000a*/ 	.short	(.L_10 - .L_9)
.L_9:
        /*000c*/ 	.word	0x00000000
        /*0010*/ 	.short	0x0008
        /*0012*/ 	.short	0x0030
        /*0014*/ 	.byte	0x00, 0xf5, 0x21, 0x00


	//----- nvinfo : EIATTR_KPARAM_INFO
	.align		4
.L_10:
        /*0018*/ 	.byte	0x04, 0x17
        /*001a*/ 	.short	(.L_12 - .L_11)
.L_11:
        /*001c*/ 	.word	0x00000000
        /*0020*/ 	.short	0x0007
        /*0022*/ 	.short	0x002c
        /*0024*/ 	.byte	0x00, 0xf0, 0x11, 0x00


	//----- nvinfo : EIATTR_KPARAM_INFO
	.align		4
.L_12:
        /*0028*/ 	.byte	0x04, 0x17
        /*002a*/ 	.short	(.L_14 - .L_13)
.L_13:
        /*002c*/ 	.word	0x00000000
        /*0030*/ 	.short	0x0006
        /*0032*/ 	.short	0x0028
        /*0034*/ 	.byte	0x00, 0xf0, 0x11, 0x00


	//----- nvinfo : EIATTR_KPARAM_INFO
	.align		4
.L_14:
        /*0038*/ 	.byte	0x04, 0x17
        /*003a*/ 	.short	(.L_16 - .L_15)
.L_15:
        /*003c*/ 	.word	0x00000000
        /*0040*/ 	.short	0x0005
        /*0042*/ 	.short	0x0024
        /*0044*/ 	.byte	0x00, 0xf0, 0x11, 0x00


	//----- nvinfo : EIATTR_KPARAM_INFO
	.align		4
.L_16:
        /*0048*/ 	.byte	0x04, 0x17
        /*004a*/ 	.short	(.L_18 - .L_17)
.L_17:
        /*004c*/ 	.word	0x00000000
        /*0050*/ 	.short	0x0004
        /*0052*/ 	.short	0x0020
        /*0054*/ 	.byte	0x00, 0xf0, 0x11, 0x00


	//----- nvinfo : EIATTR_KPARAM_INFO
	.align		4
.L_18:
        /*0058*/ 	.byte	0x04, 0x17
        /*005a*/ 	.short	(.L_20 - .L_19)
.L_19:
        /*005c*/ 	.word	0x00000000
        /*0060*/ 	.short	0x0003
        /*0062*/ 	.short	0x0018
        /*0064*/ 	.byte	0x00, 0xf5, 0x21, 0x00


	//----- nvinfo : EIATTR_KPARAM_INFO
	.align		4
.L_20:
        /*0068*/ 	.byte	0x04, 0x17
        /*006a*/ 	.short	(.L_22 - .L_21)
.L_21:
        /*006c*/ 	.word	0x00000000
        /*0070*/ 	.short	0x0002
        /*0072*/ 	.short	0x0010
        /*0074*/ 	.byte	0x00, 0xf5, 0x21, 0x00


	//----- nvinfo : EIATTR_KPARAM_INFO
	.align		4
.L_22:
        /*0078*/ 	.byte	0x04, 0x17
        /*007a*/ 	.short	(.L_24 - .L_23)
.L_23:
        /*007c*/ 	.word	0x00000000
        /*0080*/ 	.short	0x0001
        /*0082*/ 	.short	0x0008
        /*0084*/ 	.byte	0x00, 0xf5, 0x21, 0x00


	//----- nvinfo : EIATTR_KPARAM_INFO
	.align		4
.L_24:
        /*0088*/ 	.byte	0x04, 0x17
        /*008a*/ 	.short	(.L_26 - .L_25)
.L_25:
        /*008c*/ 	.word	0x00000000
        /*0090*/ 	.short	0x0000
        /*0092*/ 	.short	0x0000
        /*0094*/ 	.byte	0x00, 0xf5, 0x21, 0x00


	//----- nvinfo : EIATTR_SPARSE_MMA_MASK
	.align		4
.L_26:
        /*0098*/ 	.byte	0x03, 0x50
        /*009a*/ 	.short	0x0000


	//----- nvinfo : EIATTR_MAXREG_COUNT
	.align		4
        /*009c*/ 	.byte	0x03, 0x1b
        /*009e*/ 	.short	0x00ff


	//----- nvinfo : EIATTR_NUM_BARRIERS
	.align		4
        /*00a0*/ 	.byte	0x02, 0x4c
        /*00a2*/ 	.byte	0x01
	.zero		1


	//----- nvinfo : EIATTR_MERCURY_ISA_VERSION
	.align		4
        /*00a4*/ 	.byte	0x03, 0x5f
        /*00a6*/ 	.short	0x0101


	//----- nvinfo : EIATTR_VRC_CTA_INIT_COUNT
	.align		4
        /*00a8*/ 	.byte	0x02, 0x4a
	.zero		1
	.zero		1


	//----- nvinfo : EIATTR_EXIT_INSTR_OFFSETS
	.align		4
        /*00ac*/ 	.byte	0x04, 0x1c
        /*00ae*/ 	.short	(.L_28 - .L_27)


	//   ....[0]....
.L_27:
        /*00b0*/ 	.word	0x000043d0


	//   ....[1]....
        /*00b4*/ 	.word	0x00004e00


	//   ....[2]....
        /*00b8*/ 	.word	0x00004e90


	//   ....[3]....
        /*00bc*/ 	.word	0x00005550


	//   ....[4]....
        /*00c0*/ 	.word	0x000055b0


	//----- nvinfo : EIATTR_CRS_STACK_SIZE
	.align		4
.L_28:
        /*00c4*/ 	.byte	0x04, 0x1e
        /*00c6*/ 	.short	(.L_30 - .L_29)
.L_29:
        /*00c8*/ 	.word	0x00000000


	//----- nvinfo : EIATTR_CBANK_PARAM_SIZE
	.align		4
.L_30:
        /*00cc*/ 	.byte	0x03, 0x19
        /*00ce*/ 	.short	0x0038


	//----- nvinfo : EIATTR_PARAM_CBANK
	.align		4
        /*00d0*/ 	.byte	0x04, 0x0a
        /*00d2*/ 	.short	(.L_32 - .L_31)
	.align		4
.L_31:
        /*00d4*/ 	.word	index@(.nv.constant0.mxfp4_gemm_bf16)
        /*00d8*/ 	.short	0x0380
        /*00da*/ 	.short	0x0038


	//----- nvinfo : EIATTR_SW_WAR
	.align		4
.L_32:
        /*00dc*/ 	.byte	0x04, 0x36
        /*00de*/ 	.short	(.L_34 - .L_33)
.L_33:
        /*00e0*/ 	.word	0x00000008
.L_34:


//--------------------- .nv.callgraph             --------------------------
	.section	.nv.callgraph,"",@"SHT_CUDA_CALLGRAPH"
	.align	4
	.sectionentsize	8
	.align		4
        /*0000*/ 	.word	0x00000000
	.align		4
        /*0004*/ 	.word	0xffffffff
	.align		4
        /*0008*/ 	.word	0x00000000
	.align		4
        /*000c*/ 	.word	0xfffffffe
	.align		4
        /*0010*/ 	.word	0x00000000
	.align		4
        /*0014*/ 	.word	0xfffffffd
	.align		4
        /*0018*/ 	.word	0x00000000
	.align		4
        /*001c*/ 	.word	0xfffffffc


//--------------------- .nv.constant3             --------------------------
	.section	.nv.constant3,"a",@progbits
	.align	4
.nv.constant3:
	.type		FP4_LUT,@object
	.size		FP4_LUT,(.L_0 - FP4_LUT)
FP4_LUT:
        /*0000*/ 	.byte	0x00, 0x00, 0x00, 0x00, 0x00, 0x00, 0x00, 0x3f, 0x00, 0x00, 0x80, 0x3f, 0x00, 0x00, 0xc0, 0x3f
        /*0010*/ 	.byte	0x00, 0x00, 0x00, 0x40, 0x00, 0x00, 0x40, 0x40, 0x00, 0x00, 0x80, 0x40, 0x00, 0x00, 0xc0, 0x40
        /*0020*/ 	.byte	0x00, 0x00, 0x00, 0x80, 0x00, 0x00, 0x00, 0xbf, 0x00, 0x00, 0x80, 0xbf, 0x00, 0x00, 0xc0, 0xbf
        /*0030*/ 	.byte	0x00, 0x00, 0x00, 0xc0, 0x00, 0x00, 0x40, 0xc0, 0x00, 0x00, 0x80, 0xc0, 0x00, 0x00, 0xc0, 0xc0
.L_0:


//--------------------- .text.mxfp4_gemm_bf16     --------------------------
	.section	.text.mxfp4_gemm_bf16,"ax",@progbits
	.align	128
        .global         mxfp4_gemm_bf16
        .type           mxfp4_gemm_bf16,@function
        .size           mxfp4_gemm_bf16,(.L_x_40 - mxfp4_gemm_bf16)
        .other          mxfp4_gemm_bf16,@"STO_CUDA_ENTRY STV_DEFAULT"
mxfp4_gemm_bf16:
.text.mxfp4_gemm_bf16:
[----:B------:R-:W-:Y:S01]  /*0000*/  LDC R1, c[0x0][0x37c] ;  /* 0x0000df00ff017b82 */ /* 0x000fe20000000800 */
[----:B------:R-:W0:Y:S01]  /*0010*/  S2R R0, SR_TID.X ;  /* 0x0000000000007919 */ /* 0x000e220000002100 */
[----:B------:R-:W1:Y:S06]  /*0020*/  LDCU UR7, c[0x0][0x3a8] ;  /* 0x00007500ff0777ac */ /* 0x000e6c0008000800 */
[----:B------:R-:W2:Y:S01]  /*0030*/  S2UR UR5, SR_CTAID.Y ;  /* 0x00000000000579c3 */ /* 0x000ea20000002600 */
[----:B------:R-:W-:Y:S01]  /*0040*/  HFMA2 R36, -RZ, RZ, 0, 0 ;  /* 0x00000000ff247431 */ /* 0x000fe200000001ff */
[----:B------:R-:W3:Y:S01]  /*0050*/  S2R R2, SR_CTAID.X ;  /* 0x0000000000027919 */ /* 0x000ee20000002500 */
[----:B------:R-:W-:-:S02]  /*0060*/  CS2R R34, SRZ ;  /* 0x0000000000227805 */ /* 0x000fc4000001ff00 */
[----:B------:R-:W-:Y:S02]  /*0070*/  CS2R R32, SRZ ;  /* 0x0000000000207805 */ /* 0x000fe4000001ff00 */
[----:B------:R-:W-:Y:S02]  /*0080*/  CS2R R30, SRZ ;  /* 0x00000000001e7805 */ /* 0x000fe4000001ff00 */
[----:B------:R-:W-:Y:S02]  /*0090*/  CS2R R28, SRZ ;  /* 0x00000000001c7805 */ /* 0x000fe4000001ff00 */
[----:B------:R-:W-:Y:S02]  /*00a0*/  CS2R R26, SRZ ;  /* 0x00000000001a7805 */ /* 0x000fe4000001ff00 */
[----:B------:R-:W-:Y:S02]  /*00b0*/  CS2R R24, SRZ ;  /* 0x0000000000187805 */ /* 0x000fe4000001ff00 */
[----:B------:R-:W-:-:S02]  /*00c0*/  CS2R R22, SRZ ;  /* 0x0000000000167805 */ /* 0x000fc4000001ff00 */
[----:B------:R-:W-:Y:S01]  /*00d0*/  MOV R21, RZ ;  /* 0x000000ff00157202 */ /* 0x000fe20000000f00 */
[----:B------:R-:W4:Y:S01]  /*00e0*/  LDCU.64 UR10, c[0x0][0x358] ;  /* 0x00006b00ff0a77ac */ /* 0x000f220008000a00 */
[----:B-1----:R-:W-:Y:S02]  /*00f0*/  UISETP.GE.AND UP0, UPT, UR7, 0x1, UPT ;  /* 0x000000010700788c */ /* 0x002fe4000bf06270 */
[----:B------:R-:W-:Y:S02]  /*0100*/  USHF.R.S32.HI UR4, URZ, 0x1f, UR7 ;  /* 0x0000001fff047899 */ /* 0x000fe40008011407 */
[----:B------:R-:W-:Y:S02]  /*0110*/  ULEA.HI UR6, UR7, UR7, URZ, 0x1 ;  /* 0x0000000707067291 */ /* 0x000fe4000f8f08ff */
[----:B------:R-:W-:Y:S02]  /*0120*/  ULEA.HI UR4, UR4, UR7, URZ, 0x5 ;  /* 0x0000000704047291 */ /* 0x000fe4000f8f28ff */
[----:B--2---:R-:W-:Y:S01]  /*0130*/  USHF.L.U32 UR5, UR5, 0x4, URZ ;  /* 0x0000000405057899 */ /* 0x004fe200080006ff */
[----:B0-----:R-:W-:Y:S01]  /*0140*/  LOP3.LUT R37, R0, 0xf, RZ, 0xc0, !PT ;  /* 0x0000000f00257812 */ /* 0x001fe200078ec0ff */
[----:B------:R-:W-:Y:S10]  /*0150*/  BRA.U !UP0, `(.L_x_0) ;  /* 0x0000004108907547 */ /* 0x000ff4000b800000 */
[----:B------:R-:W0:Y:S01]  /*0160*/  LDC R3, c[0x0][0x360] ;  /* 0x0000d800ff037b82 */ /* 0x000e220000000800 */
[----:B------:R-:W1:Y:S01]  /*0170*/  LDCU UR18, c[0x0][0x3a0] ;  /* 0x00007400ff1277ac */ /* 0x000e620008000800 */
[----:B------:R-:W-:Y:S02]  /*0180*/  SHF.R.U32.HI R10, RZ, 0x4, R0 ;  /* 0x00000004ff0a7819 */ /* 0x000fe40000011600 */
[----:B------:R-:W-:Y:S01]  /*0190*/  MOV R36, RZ ;  /* 0x000000ff00247202 */ /* 0x000fe20000000f00 */
[----:B------:R-:W-:Y:S02]  /*01a0*/  USHF.R.S32.HI UR7, URZ, 0x5, UR4 ;  /* 0x00000005ff077899 */ /* 0x000fe40008011404 */
[----:B------:R-:W-:Y:S01]  /*01b0*/  UIADD3 UR12, UPT, UPT, UR5, 0x1, URZ ;  /* 0x00000001050c7890 */ /* 0x000fe2000fffe0ff */
[----:B------:R-:W2:Y:S01]  /*01c0*/  S2UR UR8, SR_CgaCtaId ;  /* 0x00000000000879c3 */ /* 0x000ea20000008800 */
[----:B------:R-:W-:Y:S01]  /*01d0*/  UMOV UR4, 0x400 ;  /* 0x0000040000047882 */ /* 0x000fe20000000000 */
[----:B------:R-:W-:-:S02]  /*01e0*/  UIADD3 UR13, UPT, UPT, UR5, 0x2, URZ ;  /* 0x00000002050d7890 */ /* 0x000fc4000fffe0ff */
[----:B------:R-:W-:Y:S02]  /*01f0*/  UIADD3 UR14, UPT, UPT, UR5, 0x3, URZ ;  /* 0x00000003050e7890 */ /* 0x000fe4000fffe0ff */
[----:B------:R-:W-:Y:S02]  /*0200*/  UIADD3 UR15, UPT, UPT, UR5, 0x4, URZ ;  /* 0x00000004050f7890 */ /* 0x000fe4000fffe0ff */
[----:B------:R-:W-:Y:S02]  /*0210*/  UIADD3 UR16, UPT, UPT, UR5, 0x5, URZ ;  /* 0x0000000505107890 */ /* 0x000fe4000fffe0ff */
[----:B------:R-:W-:Y:S02]  /*0220*/  UIADD3 UR17, UPT, UPT, UR5, 0x6, URZ ;  /* 0x0000000605117890 */ /* 0x000fe4000fffe0ff */
[----:B-1----:R-:W-:Y:S02]  /*0230*/  UISETP.GE.AND UP0, UPT, UR12, UR18, UPT ;  /* 0x000000120c00728c */ /* 0x002fe4000bf06270 */
[----:B------:R-:W-:Y:S01]  /*0240*/  USHF.R.S32.HI UR6, URZ, 0x1, UR6 ;  /* 0x00000001ff067899 */ /* 0x000fe20008011406 */
[----:B0-----:R-:W0:Y:S01]  /*0250*/  I2F.U32.RP R6, R3 ;  /* 0x0000000300067306 */ /* 0x001e220000209000 */
[----:B------:R-:W-:Y:S01]  /*0260*/  IADD3 R20, PT, PT, R0, R3, RZ ;  /* 0x0000000300147210 */ /* 0x000fe20007ffe0ff */
[----:B------:R-:W-:Y:S01]  /*0270*/  UP2UR UR12, UPR, URZ, 0x1 ;  /* 0x00000001ff0c7883 */ /* 0x000fe20008000000 */
[----:B------:R-:W-:Y:S01]  /*0280*/  ISETP.NE.U32.AND P2, PT, R3, RZ, PT ;  /* 0x000000ff0300720c */ /* 0x000fe20003f45070 */
[----:B------:R-:W-:Y:S01]  /*0290*/  UISETP.GE.AND UP0, UPT, UR13, UR18, UPT ;  /* 0x000000120d00728c */ /* 0x000fe2000bf06270 */
[C---:B------:R-:W-:Y:S01]  /*02a0*/  ISETP.GE.U32.AND P3, PT, R20.reuse, 0x100, PT ;  /* 0x000001001400780c */ /* 0x040fe20003f66070 */
[----:B------:R-:W-:Y:S01]  /*02b0*/  UISETP.GE.AND UP1, UPT, UR14, UR18, UPT ;  /* 0x000000120e00728c */ /* 0x000fe2000bf26270 */
[----:B------:R-:W-:Y:S01]  /*02c0*/  VIMNMX.U32 R7, PT, PT, R20, 0x100, !PT ;  /* 0x0000010014077848 */ /* 0x000fe20007fe0000 */
[----:B--2---:R-:W-:Y:S01]  /*02d0*/  ULEA UR9, UR8, UR4, 0x18 ;  /* 0x0000000408097291 */ /* 0x004fe2000f8ec0ff */
[----:B------:R-:W-:Y:S01]  /*02e0*/  SEL R14, RZ, 0x1, P3 ;  /* 0x00000001ff0e7807 */ /* 0x000fe20001800000 */
[----:B------:R-:W-:Y:S01]  /*02f0*/  UIADD3 UR4, UPT, UPT, UR4, 0x400, URZ ;  /* 0x0000040004047890 */ /* 0x000fe2000fffe0ff */
[----:B------:R-:W-:Y:S01]  /*0300*/  SHF.R.U32.HI R11, RZ, 0x4, R20 ;  /* 0x00000004ff0b7819 */ /* 0x000fe20000011614 */
[----:B------:R-:W-:-:S02]  /*0310*/  UISETP.GE.AND UP2, UPT, UR15, UR18, UPT ;  /* 0x000000120f00728c */ /* 0x000fc4000bf46270 */
[----:B------:R-:W-:Y:S01]  /*0320*/  ULEA UR4, UR8, UR4, 0x18 ;  /* 0x0000000408047291 */ /* 0x000fe2000f8ec0ff */
[----:B0-----:R-:W0:Y:S01]  /*0330*/  MUFU.RCP R6, R6 ;  /* 0x0000000600067308 */ /* 0x001e220000001000 */
[C---:B------:R-:W-:Y:S01]  /*0340*/  LEA R8, R11.reuse, UR9, 0x6 ;  /* 0x000000090b087c11 */ /* 0x040fe2000f8e30ff */
[----:B------:R-:W-:Y:S01]  /*0350*/  UISETP.GE.AND UP3, UPT, UR16, UR18, UPT ;  /* 0x000000121000728c */ /* 0x000fe2000bf66270 */
[----:B------:R-:W-:Y:S01]  /*0360*/  LEA R12, R10, UR9, 0x6 ;  /* 0x000000090a0c7c11 */ /* 0x000fe2000f8e30ff */
[----:B------:R-:W-:Y:S01]  /*0370*/  UISETP.GE.AND UP4, UPT, UR17, UR18, UPT ;  /* 0x000000121100728c */ /* 0x000fe2000bf86270 */
[----:B------:R-:W-:Y:S02]  /*0380*/  IADD3 R11, PT, PT, R11, UR5, RZ ;  /* 0x000000050b0b7c10 */ /* 0x000fe4000fffe0ff */
[C---:B------:R-:W-:Y:S02]  /*0390*/  LEA R12, R37.reuse, R12, 0x2 ;  /* 0x0000000c250c7211 */ /* 0x040fe400078e10ff */
[----:B------:R-:W-:Y:S01]  /*03a0*/  LEA R15, R37, UR4, 0x2 ;  /* 0x00000004250f7c11 */ /* 0x000fe2000f8e10ff */
[----:B------:R-:W-:Y:S01]  /*03b0*/  UMOV UR4, URZ ;  /* 0x000000ff00047c82 */ /* 0x000fe20008000000 */
[----:B0-----:R-:W-:-:S06]  /*03c0*/  IADD3 R5, PT, PT, R6, 0xffffffe, RZ ;  /* 0x0ffffffe06057810 */ /* 0x001fcc0007ffe0ff */
[----:B------:R-:W0:Y:S02]  /*03d0*/  F2I.FTZ.U32.TRUNC.NTZ R5, R5 ;  /* 0x0000000500057305 */ /* 0x000e24000021f000 */
[----:B0-----:R-:W-:-:S05]  /*03e0*/  IADD3 R4, PT, PT, RZ, -R5, RZ ;  /* 0x80000005ff047210 */ /* 0x001fca0007ffe0ff */
[----:B------:R-:W-:Y:S01]  /*03f0*/  IMAD R9, R4, R3, RZ ;  /* 0x0000000304097224 */ /* 0x000fe200078e02ff */
[----:B------:R-:W-:-:S05]  /*0400*/  MOV R4, RZ ;  /* 0x000000ff00047202 */ /* 0x000fca0000000f00 */
[----:B------:R-:W-:Y:S01]  /*0410*/  IMAD.HI.U32 R9, R5, R9, R4 ;  /* 0x0000000905097227 */ /* 0x000fe200078e0004 */
[----:B------:R-:W-:-:S05]  /*0420*/  IADD3 R4, PT, PT, R7, -R20, -R14 ;  /* 0x8000001407047210 */ /* 0x000fca0007ffe80e */
[----:B------:R-:W-:-:S05]  /*0430*/  IMAD.HI.U32 R5, R9, R4, RZ ;  /* 0x0000000409057227 */ /* 0x000fca00078e00ff */
[----:B------:R-:W-:-:S05]  /*0440*/  IADD3 R6, PT, PT, -R5, RZ, RZ ;  /* 0x000000ff05067210 */ /* 0x000fca0007ffe1ff */
[----:B------:R-:W-:Y:S01]  /*0450*/  IMAD R4, R3, R6, R4 ;  /* 0x0000000603047224 */ /* 0x000fe200078e0204 */
[----:B------:R-:W-:-:S04]  /*0460*/  SHF.L.U32 R6, R20, 0x2, RZ ;  /* 0x0000000214067819 */ /* 0x000fc800000006ff */
[----:B------:R-:W-:Y:S02]  /*0470*/  ISETP.GE.U32.AND P0, PT, R4, R3, PT ;  /* 0x000000030400720c */ /* 0x000fe40003f06070 */
[----:B------:R-:W-:-:S04]  /*0480*/  LOP3.LUT R7, R6, 0x3c, RZ, 0xc0, !PT ;  /* 0x0000003c06077812 */ /* 0x000fc800078ec0ff */
[----:B------:R-:W-:-:S07]  /*0490*/  IADD3 R8, PT, PT, R8, R7, RZ ;  /* 0x0000000708087210 */ /* 0x000fce0007ffe0ff */
[-C--:B------:R-:W-:Y:S02]  /*04a0*/  @P0 IADD3 R4, PT, PT, R4, -R3.reuse, RZ ;  /* 0x8000000304040210 */ /* 0x080fe40007ffe0ff */
[----:B------:R-:W-:Y:S02]  /*04b0*/  @P0 IADD3 R5, PT, PT, R5, 0x1, RZ ;  /* 0x0000000105050810 */ /* 0x000fe40007ffe0ff */
[-C--:B------:R-:W-:Y:S02]  /*04c0*/  ISETP.GE.U32.AND P1, PT, R4, R3.reuse, PT ;  /* 0x000000030400720c */ /* 0x080fe40003f26070 */
[----:B------:R-:W-:-:S04]  /*04d0*/  IADD3 R4, PT, PT, R20, R3, RZ ;  /* 0x0000000314047210 */ /* 0x000fc80007ffe0ff */
[----:B------:R-:W-:Y:S02]  /*04e0*/  SHF.R.U32.HI R6, RZ, 0x4, R4 ;  /* 0x00000004ff067819 */ /* 0x000fe40000011604 */
[----:B------:R-:W-:Y:S02]  /*04f0*/  SHF.L.U32 R4, R4, 0x2, RZ ;  /* 0x0000000204047819 */ /* 0x000fe400000006ff */
[----:B------:R-:W-:Y:S02]  /*0500*/  LEA R6, R6, UR9, 0x6 ;  /* 0x0000000906067c11 */ /* 0x000fe4000f8e30ff */
[----:B------:R-:W-:Y:S02]  /*0510*/  LOP3.LUT R9, R4, 0x3c, RZ, 0xc0, !PT ;  /* 0x0000003c04097812 */ /* 0x000fe400078ec0ff */
[----:B------:R-:W-:Y:S02]  /*0520*/  @P1 IADD3 R5, PT, PT, R5, 0x1, RZ ;  /* 0x0000000105051810 */ /* 0x000fe40007ffe0ff */
[----:B------:R-:W-:-:S02]  /*0530*/  @!P2 LOP3.LUT R5, RZ, R3, RZ, 0x33, !PT ;  /* 0x00000003ff05a212 */ /* 0x000fc400078e33ff */
[----:B------:R-:W-:Y:S02]  /*0540*/  SEL R4, RZ, 0xffffffff, P3 ;  /* 0xffffffffff047807 */ /* 0x000fe40001800000 */
[----:B------:R-:W-:Y:S02]  /*0550*/  IADD3 R14, PT, PT, R14, R5, RZ ;  /* 0x000000050e0e7210 */ /* 0x000fe40007ffe0ff */
[----:B------:R-:W-:Y:S02]  /*0560*/  IADD3 R9, PT, PT, R6, R9, RZ ;  /* 0x0000000906097210 */ /* 0x000fe40007ffe0ff */
[----:B------:R-:W-:Y:S02]  /*0570*/  ISETP.NE.AND P1, PT, R5, R4, PT ;  /* 0x000000040500720c */ /* 0x000fe40003f25270 */
[----:B------:R-:W-:-:S11]  /*0580*/  LOP3.LUT R13, R14, 0x3, RZ, 0xc0, !PT ;  /* 0x000000030e0d7812 */ /* 0x000fd600078ec0ff */
.L_x_37:
[----:B------:R-:W-:Y:S01]  /*0590*/  ISETP.GT.U32.AND P0, PT, R0, 0xff, PT ;  /* 0x000000ff0000780c */ /* 0x000fe20003f04070 */
[----:B------:R-:W0:Y:S01]  /*05a0*/  LDCU UR14, c[0x0][0x3a0] ;  /* 0x00007400ff0e77ac */ /* 0x000e220008000800 */
[----:B------:R-:W-:Y:S01]  /*05b0*/  BSSY.RECONVERGENT B1, `(.L_x_1) ;  /* 0x000012d000017945 */ /* 0x000fe20003800200 */
[----:B------:R-:W1:Y:S01]  /*05c0*/  LDCU UR13, c[0x0][0x3a8] ;  /* 0x00007500ff0d77ac */ /* 0x000e620008000800 */
[----:B------:R-:W2:Y:S09]  /*05d0*/  LDCU.128 UR16, c[0x0][0x390] ;  /* 0x00007200ff1077ac */ /* 0x000eb20008000c00 */
[----:B------:R-:W-:Y:S05]  /*05e0*/  @P0 BRA `(.L_x_2) ;  /* 0x0000001000a40947 */ /* 0x000fea0003800000 */
[----:B------:R-:W-:Y:S01]  /*05f0*/  ISETP.NE.AND P0, PT, R13, 0x3, PT ;  /* 0x000000030d00780c */ /* 0x000fe20003f05270 */
[----:B------:R-:W-:Y:S01]  /*0600*/  BSSY.RECONVERGENT B0, `(.L_x_3) ;  /* 0x0000036000007945 */ /* 0x000fe20003800200 */
[----:B------:R-:W-:-:S11]  /*0610*/  MOV R40, R0 ;  /* 0x0000000000287202 */ /* 0x000fd60000000f00 */
[----:B------:R-:W-:Y:S05]  /*0620*/  @!P0 BRA `(.L_x_4) ;  /* 0x0000000000cc8947 */ /* 0x000fea0003800000 */
[----:B------:R-:W5:Y:S01]  /*0630*/  LDC R6, c[0x0][0x3a8] ;  /* 0x0000ea00ff067b82 */ /* 0x000f620000000800 */
[----:B------:R-:W-:Y:S01]  /*0640*/  IADD3 R17, PT, PT, R37, UR4, RZ ;  /* 0x0000000425117c10 */ /* 0x000fe2000fffe0ff */
[----:B------:R-:W-:Y:S01]  /*0650*/  BSSY.RECONVERGENT B2, `(.L_x_5) ;  /* 0x000000c000027945 */ /* 0x000fe20003800200 */
[----:B------:R-:W-:Y:S01]  /*0660*/  IADD3 R19, PT, PT, R10, UR5, RZ ;  /* 0x000000050a137c10 */ /* 0x000fe2000fffe0ff */
[----:B------:R-:W-:-:S04]  /*0670*/  HFMA2 R7, -RZ, RZ, 0, 0 ;  /* 0x00000000ff077431 */ /* 0x000fc800000001ff */
[----:B------:R-:W0:Y:S01]  /*0680*/  LDC R16, c[0x0][0x3a0] ;  /* 0x0000e800ff107b82 */ /* 0x000e220000000800 */
[----:B-----5:R-:W-:-:S04]  /*0690*/  ISETP.GE.AND P0, PT, R17, R6, PT ;  /* 0x000000061100720c */ /* 0x020fc80003f06270 */
[----:B0-----:R-:W-:-:S13]  /*06a0*/  ISETP.GE.OR P0, PT, R19, R16, P0 ;  /* 0x000000101300720c */ /* 0x001fda0000706670 */
[----:B------:R-:W-:Y:S05]  /*06b0*/  @P0 BRA `(.L_x_6) ;  /* 0x0000000000140947 */ /* 0x000fea0003800000 */
[----:B------:R-:W0:Y:S01]  /*06c0*/  LDC.64 R4, c[0x0][0x388] ;  /* 0x0000e200ff047b82 */ /* 0x000e220000000a00 */
[----:B------:R-:W-:-:S04]  /*06d0*/  IMAD R7, R19, R6, R17 ;  /* 0x0000000613077224 */ /* 0x000fc800078e0211 */
[----:B0-----:R-:W-:-:S06]  /*06e0*/  IMAD.WIDE.U32 R4, R7, 0x2, R4 ;  /* 0x0000000207047825 */ /* 0x001fcc00078e0004 */
[----:B----4-:R-:W4:Y:S02]  /*06f0*/  LDG.E.U16.CONSTANT R4, desc[UR10][R4.64] ;  /* 0x0000000a04047981 */ /* 0x010f24000c1e9500 */
[----:B----4-:R-:W-:-:S07]  /*0700*/  SHF.L.U32 R7, R4, 0x10, RZ ;  /* 0x0000001004077819 */ /* 0x010fce00000006ff */
.L_x_6:
[----:B-12-4-:R-:W-:Y:S05]  /*0710*/  BSYNC.RECONVERGENT B2 ;  /* 0x0000000000027941 */ /* 0x016fea0003800200 */
.L_x_5:
[----:B------:R0:W-:Y:S01]  /*0720*/  STS [R12], R7 ;  /* 0x000000070c007388 */ /* 0x0001e20000000800 */
[----:B------:R-:W-:Y:S02]  /*0730*/  ISETP.NE.AND P0, PT, R13, RZ, PT ;  /* 0x000000ff0d00720c */ /* 0x000fe40003f05270 */
[----:B------:R-:W-:-:S11]  /*0740*/  MOV R40, R20 ;  /* 0x0000001400287202 */ /* 0x000fd60000000f00 */
[----:B0-----:R-:W-:Y:S05]  /*0750*/  @!P0 BRA `(.L_x_4) ;  /* 0x0000000000808947 */ /* 0x001fea0003800000 */
[----:B------:R-:W-:Y:S01]  /*0760*/  LOP3.LUT R17, R20, 0xf, RZ, 0xc0, !PT ;  /* 0x0000000f14117812 */ /* 0x000fe200078ec0ff */
[----:B------:R-:W-:Y:S01]  /*0770*/  BSSY.RECONVERGENT B2, `(.L_x_7) ;  /* 0x000000b000027945 */ /* 0x000fe20003800200 */
[----:B------:R-:W-:Y:S02]  /*0780*/  HFMA2 R7, -RZ, RZ, 0, 0 ;  /* 0x00000000ff077431 */ /* 0x000fe400000001ff */
[----:B------:R-:W-:-:S04]  /*0790*/  IADD3 R17, PT, PT, R17, UR4, RZ ;  /* 0x0000000411117c10 */ /* 0x000fc8000fffe0ff */
[----:B------:R-:W-:-:S04]  /*07a0*/  ISETP.GE.AND P0, PT, R17, R6, PT ;  /* 0x000000061100720c */ /* 0x000fc80003f06270 */
[----:B------:R-:W-:-:S13]  /*07b0*/  ISETP.GE.OR P0, PT, R11, R16, P0 ;  /* 0x000000100b00720c */ /* 0x000fda0000706670 */
[----:B------:R-:W-:Y:S05]  /*07c0*/  @P0 BRA `(.L_x_8) ;  /* 0x0000000000140947 */ /* 0x000fea0003800000 */
[----:B------:R-:W0:Y:S01]  /*07d0*/  LDC.64 R4, c[0x0][0x388] ;  /* 0x0000e200ff047b82 */ /* 0x000e220000000a00 */
[----:B------:R-:W-:-:S04]  /*07e0*/  IMAD R7, R11, R6, R17 ;  /* 0x000000060b077224 */ /* 0x000fc800078e0211 */
[----:B0-----:R-:W-:-:S06]  /*07f0*/  IMAD.WIDE.U32 R4, R7, 0x2, R4 ;  /* 0x0000000207047825 */ /* 0x001fcc00078e0004 */
[----:B------:R-:W2:Y:S02]  /*0800*/  LDG.E.U16.CONSTANT R4, desc[UR10][R4.64] ;  /* 0x0000000a04047981 */ /* 0x000ea4000c1e9500 */
[----:B--2---:R-:W-:-:S07]  /*0810*/  SHF.L.U32 R7, R4, 0x10, RZ ;  /* 0x0000001004077819 */ /* 0x004fce00000006ff */
.L_x_8:
[----:B------:R-:W-:Y:S05]  /*0820*/  BSYNC.RECONVERGENT B2 ;  /* 0x0000000000027941 */ /* 0x000fea0003800200 */
.L_x_7:
[----:B------:R0:W-:Y:S01]  /*0830*/  STS [R8], R7 ;  /* 0x0000000708007388 */ /* 0x0001e20000000800 */
[----:B------:R-:W-:Y:S02]  /*0840*/  ISETP.NE.AND P0, PT, R13, 0x1, PT ;  /* 0x000000010d00780c */ /* 0x000fe40003f05270 */
[----:B------:R-:W-:-:S11]  /*0850*/  IADD3 R40, PT, PT, R20, R3, RZ ;  /* 0x0000000314287210 */ /* 0x000fd60007ffe0ff */
[----:B0-----:R-:W-:Y:S05]  /*0860*/  @!P0 BRA `(.L_x_4) ;  /* 0x00000000003c8947 */ /* 0x001fea0003800000 */
[----:B------:R-:W-:Y:S02]  /*0870*/  LOP3.LUT R7, R40, 0xf, RZ, 0xc0, !PT ;  /* 0x0000000f28077812 */ /* 0x000fe400078ec0ff */
[----:B------:R-:W-:Y:S02]  /*0880*/  SHF.R.U32.HI R4, RZ, 0x4, R40 ;  /* 0x00000004ff047819 */ /* 0x000fe40000011628 */
[----:B------:R-:W-:Y:S02]  /*0890*/  IADD3 R7, PT, PT, R7, UR4, RZ ;  /* 0x0000000407077c10 */ /* 0x000fe4000fffe0ff */
[----:B------:R-:W-:Y:S02]  /*08a0*/  IADD3 R17, PT, PT, R4, UR5, RZ ;  /* 0x0000000504117c10 */ /* 0x000fe4000fffe0ff */
[----:B------:R-:W-:Y:S02]  /*08b0*/  ISETP.GE.AND P0, PT, R7, R6, PT ;  /* 0x000000060700720c */ /* 0x000fe40003f06270 */
[----:B------:R-:W-:-:S02]  /*08c0*/  IADD3 R40, PT, PT, R40, R3, RZ ;  /* 0x0000000328287210 */ /* 0x000fc40007ffe0ff */
[----:B------:R-:W-:-:S13]  /*08d0*/  ISETP.LT.AND P0, PT, R17, R16, !P0 ;  /* 0x000000101100720c */ /* 0x000fda0004701270 */
[----:B------:R0:W-:Y:S01]  /*08e0*/  @!P0 STS [R9], RZ ;  /* 0x000000ff09008388 */ /* 0x0001e20000000800 */
[----:B------:R-:W-:Y:S05]  /*08f0*/  @!P0 BRA `(.L_x_4) ;  /* 0x0000000000188947 */ /* 0x000fea0003800000 */
[----:B------:R-:W1:Y:S01]  /*0900*/  LDC.64 R4, c[0x0][0x388] ;  /* 0x0000e200ff047b82 */ /* 0x000e620000000a00 */
[----:B------:R-:W-:-:S04]  /*0910*/  IMAD R7, R17, R6, R7 ;  /* 0x0000000611077224 */ /* 0x000fc800078e0207 */
[----:B-1----:R-:W-:-:S06]  /*0920*/  IMAD.WIDE.U32 R4, R7, 0x2, R4 ;  /* 0x0000000207047825 */ /* 0x002fcc00078e0004 */
[----:B------:R-:W2:Y:S02]  /*0930*/  LDG.E.U16.CONSTANT R4, desc[UR10][R4.64] ;  /* 0x0000000a04047981 */ /* 0x000ea4000c1e9500 */
[----:B--2---:R-:W-:-:S05]  /*0940*/  SHF.L.U32 R6, R4, 0x10, RZ ;  /* 0x0000001004067819 */ /* 0x004fca00000006ff */
[----:B------:R1:W-:Y:S02]  /*0950*/  STS [R9], R6 ;  /* 0x0000000609007388 */ /* 0x0003e40000000800 */
.L_x_4:
[----:B012-4-:R-:W-:Y:S05]  /*0960*/  BSYNC.RECONVERGENT B0 ;  /* 0x0000000000007941 */ /* 0x017fea0003800200 */
.L_x_3:
[C---:B------:R-:W-:Y:S01]  /*0970*/  ISETP.GE.U32.AND P0, PT, R14.reuse, 0x3, PT ;  /* 0x000000030e00780c */ /* 0x040fe20003f06070 */
[----:B------:R-:W-:Y:S01]  /*0980*/  BSSY.RECONVERGENT B0, `(.L_x_9) ;  /* 0x0000057000007945 */ /* 0x000fe20003800200 */
[----:B------:R-:W-:-:S04]  /*0990*/  LOP3.LUT R4, R14, 0x1, RZ, 0xc0, !PT ;  /* 0x000000010e047812 */ /* 0x000fc800078ec0ff */
[----:B------:R-:W-:-:S07]  /*09a0*/  ISETP.NE.U32.AND P4, PT, R4, 0x1, PT ;  /* 0x000000010400780c */ /* 0x000fce0003f85070 */
[----:B------:R-:W-:Y:S06]  /*09b0*/  @!P0 BRA `(.L_x_10) ;  /* 0x00000004004c8947 */ /* 0x000fec0003800000 */
[C---:B------:R-:W-:Y:S01]  /*09c0*/  LEA R38, R3.reuse, R40, 0x1 ;  /* 0x0000002803267211 */ /* 0x040fe200078e08ff */
[----:B------:R-:W-:Y:S01]  /*09d0*/  IMAD R18, R3, 0x3, R40 ;  /* 0x0000000303127824 */ /* 0x000fe200078e0228 */
[----:B------:R-:W-:-:S07]  /*09e0*/  IADD3 R16, PT, PT, R40, R3, RZ ;  /* 0x0000000328107210 */ /* 0x000fce0007ffe0ff */
.L_x_11:
[----:B------:R-:W-:Y:S02]  /*09f0*/  LOP3.LUT R7, R40, 0xf, RZ, 0xc0, !PT ;  /* 0x0000000f28077812 */ /* 0x000fe400078ec0ff */
[----:B------:R-:W-:Y:S02]  /*0a00*/  SHF.R.U32.HI R6, RZ, 0x4, R40 ;  /* 0x00000004ff067819 */ /* 0x000fe40000011628 */
[----:B------:R-:W-:Y:S02]  /*0a10*/  IADD3 R42, PT, PT, R7, UR4, RZ ;  /* 0x00000004072a7c10 */ /* 0x000fe4000fffe0ff */
[----:B------:R-:W-:Y:S02]  /*0a20*/  IADD3 R17, PT, PT, R6, UR5, RZ ;  /* 0x0000000506117c10 */ /* 0x000fe4000fffe0ff */
[----:B------:R-:W-:-:S04]  /*0a30*/  ISETP.GE.AND P0, PT, R42, UR13, PT ;  /* 0x0000000d2a007c0c */ /* 0x000fc8000bf06270 */
[----:B------:R-:W-:-:S13]  /*0a40*/  ISETP.GE.OR P0, PT, R17, UR14, P0 ;  /* 0x0000000e11007c0c */ /* 0x000fda0008706670 */
[----:B------:R-:W0:Y:S01]  /*0a50*/  @!P0 LDC.64 R4, c[0x0][0x388] ;  /* 0x0000e200ff048b82 */ /* 0x000e220000000a00 */
[----:B------:R-:W-:-:S04]  /*0a60*/  @!P0 IMAD R17, R17, UR13, R42 ;  /* 0x0000000d11118c24 */ /* 0x000fc8000f8e022a */
[----:B0-----:R-:W-:-:S06]  /*0a70*/  @!P0 IMAD.WIDE.U32 R4, R17, 0x2, R4 ;  /* 0x0000000211048825 */ /* 0x001fcc00078e0004 */
[----:B------:R0:W2:Y:S01]  /*0a80*/  @!P0 LDG.E.U16.CONSTANT R4, desc[UR10][R4.64] ;  /* 0x0000000a04048981 */ /* 0x0000a2000c1e9500 */
[----:B------:R-:W1:Y:S01]  /*0a90*/  S2UR UR9, SR_CgaCtaId ;  /* 0x00000000000979c3 */ /* 0x000e620000008800 */
[----:B------:R-:W-:Y:S01]  /*0aa0*/  LOP3.LUT R19, R16, 0xf, RZ, 0xc0, !PT ;  /* 0x0000000f10137812 */ /* 0x000fe200078ec0ff */
[----:B------:R-:W-:Y:S01]  /*0ab0*/  UMOV UR8, 0x400 ;  /* 0x0000040000087882 */ /* 0x000fe20000000000 */
[----:B------:R-:W-:Y:S02]  /*0ac0*/  SHF.R.U32.HI R42, RZ, 0x4, R16 ;  /* 0x00000004ff2a7819 */ /* 0x000fe40000011610 */
[----:B------:R-:W-:Y:S02]  /*0ad0*/  IADD3 R39, PT, PT, R19, UR4, RZ ;  /* 0x0000000413277c10 */ /* 0x000fe4000fffe0ff */
[----:B------:R-:W-:Y:S02]  /*0ae0*/  IADD3 R44, PT, PT, R42, UR5, RZ ;  /* 0x000000052a2c7c10 */ /* 0x000fe4000fffe0ff */
[----:B------:R-:W-:-:S04]  /*0af0*/  ISETP.GE.AND P2, PT, R39, UR13, PT ;  /* 0x0000000d27007c0c */ /* 0x000fc8000bf46270 */
[----:B------:R-:W-:Y:S01]  /*0b00*/  ISETP.LT.AND P2, PT, R44, UR14, !P2 ;  /* 0x0000000e2c007c0c */ /* 0x000fe2000d741270 */
[----:B-1----:R-:W-:-:S12]  /*0b10*/  ULEA UR8, UR9, UR8, 0x18 ;  /* 0x0000000809087291 */ /* 0x002fd8000f8ec0ff */
[----:B------:R-:W-:Y:S01]  /*0b20*/  @P2 IMAD R39, R44, UR13, R39 ;  /* 0x0000000d2c272c24 */ /* 0x000fe2000f8e0227 */
[----:B------:R-:W-:-:S04]  /*0b30*/  @!P0 MOV R17, UR8 ;  /* 0x0000000800118c02 */ /* 0x000fc80008000f00 */
[----:B0-----:R-:W-:-:S04]  /*0b40*/  @!P0 LEA R5, R6, R17, 0x6 ;  /* 0x0000001106058211 */ /* 0x001fc800078e30ff */
[----:B------:R-:W-:Y:S02]  /*0b50*/  @!P0 LEA R43, R7, R5, 0x2 ;  /* 0x00000005072b8211 */ /* 0x000fe400078e10ff */
[----:B--2---:R-:W-:Y:S02]  /*0b60*/  @!P0 SHF.L.U32 R41, R4, 0x10, RZ ;  /* 0x0000001004298819 */ /* 0x004fe400000006ff */
[----:B------:R-:W0:Y:S01]  /*0b70*/  @P2 LDC.64 R4, c[0x0][0x388] ;  /* 0x0000e200ff042b82 */ /* 0x000e220000000a00 */
[----:B------:R-:W-:Y:S02]  /*0b80*/  @P0 MOV R17, UR8 ;  /* 0x0000000800110c02 */ /* 0x000fe40008000f00 */
[----:B------:R1:W-:Y:S01]  /*0b90*/  @!P0 STS [R43], R41 ;  /* 0x000000292b008388 */ /* 0x0003e20000000800 */
[----:B0-----:R-:W-:-:S05]  /*0ba0*/  @P2 IMAD.WIDE.U32 R4, R39, 0x2, R4 ;  /* 0x0000000227042825 */ /* 0x001fca00078e0004 */
[----:B------:R0:W2:Y:S01]  /*0bb0*/  @P2 LDG.E.U16.CONSTANT R39, desc[UR10][R4.64] ;  /* 0x0000000a04272981 */ /* 0x0000a2000c1e9500 */
[-C--:B------:R-:W-:Y:S02]  /*0bc0*/  @P0 LEA R6, R6, R17.reuse, 0x6 ;  /* 0x0000001106060211 */ /* 0x080fe400078e30ff */
[CC--:B------:R-:W-:Y:S02]  /*0bd0*/  @!P2 LEA R44, R42.reuse, R17.reuse, 0x6 ;  /* 0x000000112a2ca211 */ /* 0x0c0fe400078e30ff */
[----:B------:R-:W-:Y:S02]  /*0be0*/  @P0 LEA R7, R7, R6, 0x2 ;  /* 0x0000000607070211 */ /* 0x000fe400078e10ff */
[----:B------:R-:W-:Y:S02]  /*0bf0*/  @P2 LEA R42, R42, R17, 0x6 ;  /* 0x000000112a2a2211 */ /* 0x000fe400078e30ff */
[----:B------:R-:W-:Y:S01]  /*0c00*/  LOP3.LUT R6, R38, 0xf, RZ, 0xc0, !PT ;  /* 0x0000000f26067812 */ /* 0x000fe200078ec0ff */
[----:B------:R4:W-:Y:S01]  /*0c10*/  @P0 STS [R7], RZ ;  /* 0x000000ff07000388 */ /* 0x0009e20000000800 */
[----:B------:R-:W-:-:S02]  /*0c20*/  @!P2 LEA R44, R19, R44, 0x2 ;  /* 0x0000002c132ca211 */ /* 0x000fc400078e10ff */
[----:B-1----:R-:W-:Y:S02]  /*0c30*/  @P2 LEA R41, R19, R42, 0x2 ;  /* 0x0000002a13292211 */ /* 0x002fe400078e10ff */
[----:B------:R-:W-:Y:S01]  /*0c40*/  IADD3 R19, PT, PT, R6, UR4, RZ ;  /* 0x0000000406137c10 */ /* 0x000fe2000fffe0ff */
[----:B------:R-:W-:Y:S01]  /*0c50*/  @!P2 STS [R44], RZ ;  /* 0x000000ff2c00a388 */ /* 0x000fe20000000800 */
[----:B------:R-:W-:Y:S02]  /*0c60*/  SHF.R.U32.HI R42, RZ, 0x4, R38 ;  /* 0x00000004ff2a7819 */ /* 0x000fe40000011626 */
[----:B------:R-:W-:Y:S02]  /*0c70*/  ISETP.GE.AND P3, PT, R19, UR13, PT ;  /* 0x0000000d13007c0c */ /* 0x000fe4000bf66270 */
[----:B------:R-:W-:-:S04]  /*0c80*/  IADD3 R45, PT, PT, R42, UR5, RZ ;  /* 0x000000052a2d7c10 */ /* 0x000fc8000fffe0ff */
[----:B------:R-:W-:-:S13]  /*0c90*/  ISETP.LT.AND P3, PT, R45, UR14, !P3 ;  /* 0x0000000e2d007c0c */ /* 0x000fda000df61270 */
[----:B0-----:R-:W4:Y:S01]  /*0ca0*/  @P3 LDC.64 R4, c[0x0][0x388] ;  /* 0x0000e200ff043b82 */ /* 0x001f220000000a00 */
[----:B------:R-:W-:Y:S01]  /*0cb0*/  @P3 IMAD R45, R45, UR13, R19 ;  /* 0x0000000d2d2d3c24 */ /* 0x000fe2000f8e0213 */
[----:B------:R-:W-:-:S04]  /*0cc0*/  @!P3 LEA R19, R42, R17, 0x6 ;  /* 0x000000112a13b211 */ /* 0x000fc800078e30ff */
[----:B------:R-:W-:Y:S02]  /*0cd0*/  @!P3 LEA R19, R6, R19, 0x2 ;  /* 0x000000130613b211 */ /* 0x000fe400078e10ff */
[----:B--2---:R-:W-:Y:S02]  /*0ce0*/  @P2 SHF.L.U32 R43, R39, 0x10, RZ ;  /* 0x00000010272b2819 */ /* 0x004fe400000006ff */
[----:B------:R-:W-:Y:S02]  /*0cf0*/  @P3 LEA R39, R42, R17, 0x6 ;  /* 0x000000112a273211 */ /* 0x000fe400078e30ff */
[----:B------:R-:W-:Y:S01]  /*0d00*/  SHF.R.U32.HI R42, RZ, 0x4, R18 ;  /* 0x00000004ff2a7819 */ /* 0x000fe20000011612 */
[----:B------:R0:W-:Y:S01]  /*0d10*/  @P2 STS [R41], R43 ;  /* 0x0000002b29002388 */ /* 0x0001e20000000800 */
[----:B------:R-:W-:Y:S01]  /*0d20*/  @P3 LEA R39, R6, R39, 0x2 ;  /* 0x0000002706273211 */ /* 0x000fe200078e10ff */
[----:B----4-:R-:W-:-:S06]  /*0d30*/  @P3 IMAD.WIDE.U32 R6, R45, 0x2, R4 ;  /* 0x000000022d063825 */ /* 0x010fcc00078e0004 */
[----:B------:R-:W2:Y:S01]  /*0d40*/  @P3 LDG.E.U16.CONSTANT R6, desc[UR10][R6.64] ;  /* 0x0000000a06063981 */ /* 0x000ea2000c1e9500 */
[----:B0-----:R-:W-:Y:S02]  /*0d50*/  LOP3.LUT R41, R18, 0xf, RZ, 0xc0, !PT ;  /* 0x0000000f12297812 */ /* 0x001fe400078ec0ff */
[----:B------:R-:W-:Y:S02]  /*0d60*/  IADD3 R43, PT, PT, R42, UR5, RZ ;  /* 0x000000052a2b7c10 */ /* 0x000fe4000fffe0ff */
[----:B------:R-:W-:-:S04]  /*0d70*/  IADD3 R4, PT, PT, R41, UR4, RZ ;  /* 0x0000000429047c10 */ /* 0x000fc8000fffe0ff */
[----:B------:R-:W-:-:S04]  /*0d80*/  ISETP.GE.AND P0, PT, R4, UR13, PT ;  /* 0x0000000d04007c0c */ /* 0x000fc8000bf06270 */
[----:B------:R-:W-:-:S13]  /*0d90*/  ISETP.LT.AND P0, PT, R43, UR14, !P0 ;  /* 0x0000000e2b007c0c */ /* 0x000fda000c701270 */
[----:B------:R-:W-:Y:S02]  /*0da0*/  @P0 IMAD R43, R43, UR13, R4 ;  /* 0x0000000d2b2b0c24 */ /* 0x000fe4000f8e0204 */
[----:B------:R-:W0:Y:S02]  /*0db0*/  @P0 LDC.64 R4, c[0x0][0x388] ;  /* 0x0000e200ff040b82 */ /* 0x000e240000000a00 */
[----:B0-----:R-:W-:-:S06]  /*0dc0*/  @P0 IMAD.WIDE.U32 R4, R43, 0x2, R4 ;  /* 0x000000022b040825 */ /* 0x001fcc00078e0004 */
[----:B------:R-:W4:Y:S01]  /*0dd0*/  @P0 LDG.E.U16.CONSTANT R4, desc[UR10][R4.64] ;  /* 0x0000000a04040981 */ /* 0x000f22000c1e9500 */
[CC--:B------:R-:W-:Y:S02]  /*0de0*/  @!P0 LEA R44, R42.reuse, R17.reuse, 0x6 ;  /* 0x000000112a2c8211 */ /* 0x0c0fe400078e30ff */
[----:B------:R-:W-:Y:S02]  /*0df0*/  @P0 LEA R42, R42, R17, 0x6 ;  /* 0x000000112a2a0211 */ /* 0x000fe400078e30ff */
[C---:B------:R-:W-:Y:S02]  /*0e00*/  @!P0 LEA R44, R41.reuse, R44, 0x2 ;  /* 0x0000002c292c8211 */ /* 0x040fe400078e10ff */
[----:B------:R-:W-:Y:S02]  /*0e10*/  @P0 LEA R41, R41, R42, 0x2 ;  /* 0x0000002a29290211 */ /* 0x000fe400078e10ff */
[C-C-:B------:R-:W-:Y:S01]  /*0e20*/  IADD3 R40, PT, PT, R3.reuse, R40, R3.reuse ;  /* 0x0000002803287210 */ /* 0x140fe20007ffe003 */
[----:B------:R0:W-:Y:S03]  /*0e30*/  @!P3 STS [R19], RZ ;  /* 0x000000ff1300b388 */ /* 0x0001e60000000800 */
[----:B------:R-:W-:-:S02]  /*0e40*/  IADD3 R40, PT, PT, R3, R40, R3 ;  /* 0x0000002803287210 */ /* 0x000fc40007ffe003 */
[C---:B------:R-:W-:Y:S02]  /*0e50*/  LEA R16, R3.reuse, R16, 0x2 ;  /* 0x0000001003107211 */ /* 0x040fe400078e10ff */
[C---:B------:R-:W-:Y:S02]  /*0e60*/  LEA R38, R3.reuse, R38, 0x2 ;  /* 0x0000002603267211 */ /* 0x040fe400078e10ff */
[----:B------:R-:W-:Y:S02]  /*0e70*/  LEA R18, R3, R18, 0x2 ;  /* 0x0000001203127211 */ /* 0x000fe400078e10ff */
[----:B--2---:R-:W-:-:S05]  /*0e80*/  @P3 SHF.L.U32 R42, R6, 0x10, RZ ;  /* 0x00000010062a3819 */ /* 0x004fca00000006ff */
[----:B------:R0:W-:Y:S04]  /*0e90*/  @P3 STS [R39], R42 ;  /* 0x0000002a27003388 */ /* 0x0001e80000000800 */
[----:B------:R0:W-:Y:S01]  /*0ea0*/  @!P0 STS [R44], RZ ;  /* 0x000000ff2c008388 */ /* 0x0001e20000000800 */
[----:B----4-:R-:W-:-:S05]  /*0eb0*/  @P0 SHF.L.U32 R17, R4, 0x10, RZ ;  /* 0x0000001004110819 */ /* 0x010fca00000006ff */
[----:B------:R0:W-:Y:S01]  /*0ec0*/  @P0 STS [R41], R17 ;  /* 0x0000001129000388 */ /* 0x0001e20000000800 */
[----:B------:R-:W-:-:S13]  /*0ed0*/  ISETP.GE.U32.AND P0, PT, R40, 0x100, PT ;  /* 0x000001002800780c */ /* 0x000fda0003f06070 */
[----:B0-----:R-:W-:Y:S05]  /*0ee0*/  @!P0 BRA `(.L_x_11) ;  /* 0xfffffff800c08947 */ /* 0x001fea000383ffff */
.L_x_10:
[----:B------:R-:W-:Y:S05]  /*0ef0*/  BSYNC.RECONVERGENT B0 ;  /* 0x0000000000007941 */ /* 0x000fea0003800200 */
.L_x_9:
[----:B------:R-:W-:Y:S01]  /*0f00*/  BSSY.RECONVERGENT B0, `(.L_x_12) ;  /* 0x000002d000007945 */ /* 0x000fe20003800200 */
[----:B------:R-:W-:-:S03]  /*0f10*/  MOV R18, R0 ;  /* 0x0000000000127202 */ /* 0x000fc60000000f00 */
[----:B------:R-:W-:Y:S05]  /*0f20*/  @!P4 BRA `(.L_x_13) ;  /* 0x0000000000a8c947 */ /* 0x000fea0003800000 */
[----:B------:R-:W0:Y:S01]  /*0f30*/  LDCU UR8, c[0x0][0x3a4] ;  /* 0x00007480ff0877ac */ /* 0x000e220008000800 */
[----:B---3--:R-:W-:Y:S02]  /*0f40*/  LEA R6, R2, R37, 0x4 ;  /* 0x0000002502067211 */ /* 0x008fe400078e20ff */
[C---:B------:R-:W-:Y:S01]  /*0f50*/  IADD3 R5, PT, PT, R10.reuse, UR4, RZ ;  /* 0x000000040a057c10 */ /* 0x040fe2000fffe0ff */
[----:B------:R-:W1:Y:S01]  /*0f60*/  LDCU UR9, c[0x0][0x3a8] ;  /* 0x00007500ff0977ac */ /* 0x000e620008000800 */
[----:B------:R-:W-:Y:S02]  /*0f70*/  LEA R16, R10, R15, 0x6 ;  /* 0x0000000f0a107211 */ /* 0x000fe400078e30ff */
[----:B0-----:R-:W-:-:S04]  /*0f80*/  ISETP.GE.AND P0, PT, R6, UR8, PT ;  /* 0x0000000806007c0c */ /* 0x001fc8000bf06270 */
[----:B-1----:R-:W-:-:S13]  /*0f90*/  ISETP.LT.AND P0, PT, R5, UR9, !P0 ;  /* 0x0000000905007c0c */ /* 0x002fda000c701270 */
[----:B------:R0:W-:Y:S01]  /*0fa0*/  @!P0 STS [R16], RZ ;  /* 0x000000ff10008388 */ /* 0x0001e20000000800 */
[----:B------:R-:W-:Y:S01]  /*0fb0*/  @!P0 MOV R18, R20 ;  /* 0x0000001400128202 */ /* 0x000fe20000000f00 */
[----:B------:R-:W-:Y:S06]  /*0fc0*/  @!P0 BRA `(.L_x_13) ;  /* 0x0000000000808947 */ /* 0x000fec0003800000 */
[----:B------:R-:W1:Y:S01]  /*0fd0*/  LDCU.128 UR20, c[0x0][0x390] ;  /* 0x00007200ff1477ac */ /* 0x000e620008000c00 */
[C---:B------:R-:W-:Y:S02]  /*0fe0*/  IMAD R4, R6.reuse, UR6, RZ ;  /* 0x0000000606047c24 */ /* 0x040fe4000f8e02ff */
[----:B------:R-:W-:-:S03]  /*0ff0*/  IMAD R18, R6, UR7, RZ ;  /* 0x0000000706127c24 */ /* 0x000fc6000f8e02ff */
[C---:B------:R-:W-:Y:S02]  /*1000*/  LEA.HI R4, R5.reuse, R4, RZ, 0x1f ;  /* 0x0000000405047211 */ /* 0x040fe400078ff8ff */
[----:B------:R-:W-:Y:S02]  /*1010*/  LEA.HI R5, R5, R18, RZ, 0x1b ;  /* 0x0000001205057211 */ /* 0x000fe400078fd8ff */
[----:B-1----:R-:W-:-:S04]  /*1020*/  IADD3 R6, P0, PT, R4, UR20, RZ ;  /* 0x0000001404067c10 */ /* 0x002fc8000ff1e0ff */
[----:B------:R-:W-:Y:S02]  /*1030*/  LEA.HI.X.SX32 R7, R4, UR21, 0x1, P0 ;  /* 0x0000001504077c11 */ /* 0x000fe400080f0eff */
[----:B------:R-:W-:-:S03]  /*1040*/  IADD3 R4, P0, PT, R5, UR22, RZ ;  /* 0x0000001605047c10 */ /* 0x000fc6000ff1e0ff */
[----:B------:R-:W2:Y:S01]  /*1050*/  LDG.E.U8.CONSTANT R6, desc[UR10][R6.64] ;  /* 0x0000000a06067981 */ /* 0x000ea2000c1e9100 */
[----:B------:R-:W-:-:S05]  /*1060*/  LEA.HI.X.SX32 R5, R5, UR23, 0x1, P0 ;  /* 0x0000001705057c11 */ /* 0x000fca00080f0eff */
[----:B------:R-:W3:Y:S01]  /*1070*/  LDG.E.U8.CONSTANT R4, desc[UR10][R4.64] ;  /* 0x0000000a04047981 */ /* 0x000ee2000c1e9100 */
[----:B------:R-:W-:Y:S02]  /*1080*/  LOP3.LUT P0, RZ, R0, 0x10, RZ, 0xc0, !PT ;  /* 0x0000001000ff7812 */ /* 0x000fe4000780c0ff */
[----:B--2---:R-:W-:-:S11]  /*1090*/  LOP3.LUT R17, R6, 0xf, RZ, 0xc0, !PT ;  /* 0x0000000f06117812 */ /* 0x004fd600078ec0ff */
[----:B------:R-:W-:-:S04]  /*10a0*/  @P0 SHF.R.U32.HI R17, RZ, 0x4, R6 ;  /* 0x00000004ff110819 */ /* 0x000fc80000011606 */
[----:B------:R-:W-:Y:S02]  /*10b0*/  SHF.L.U32 R17, R17, 0x2, RZ ;  /* 0x0000000211117819 */ /* 0x000fe400000006ff */
[C---:B---3--:R-:W-:Y:S02]  /*10c0*/  IADD3 R18, PT, PT, R4.reuse, -0x7f, RZ ;  /* 0xffffff8104127810 */ /* 0x048fe40007ffe0ff */
[----:B------:R-:W-:Y:S02]  /*10d0*/  IADD3 R6, PT, PT, R4, 0x17d, RZ ;  /* 0x0000017d04067810 */ /* 0x000fe40007ffe0ff */
[----:B------:R-:W1:Y:S01]  /*10e0*/  LDC R17, c[0x3][R17] ;  /* 0x00c0000011117b82 */ /* 0x000e620000000800 */
[----:B------:R-:W-:Y:S02]  /*10f0*/  IABS R18, R18 ;  /* 0x0000001200127213 */ /* 0x000fe40000000000 */
[----:B------:R-:W-:Y:S02]  /*1100*/  SHF.R.U32.HI R5, RZ, 0x2, R6 ;  /* 0x00000002ff057819 */ /* 0x000fe40000011606 */
[----:B------:R-:W-:-:S02]  /*1110*/  ISETP.GE.U32.AND P0, PT, R18, 0x65, PT ;  /* 0x000000651200780c */ /* 0x000fc40003f06070 */
[----:B------:R-:W-:-:S11]  /*1120*/  MOV R18, R20 ;  /* 0x0000001400127202 */ /* 0x000fd60000000f00 */
[C---:B------:R-:W-:Y:S01]  /*1130*/  @P0 IMAD R4, R5.reuse, 0x1fd, R6 ;  /* 0x000001fd05040824 */ /* 0x040fe200078e0206 */
[----:B------:R-:W-:-:S04]  /*1140*/  SHF.L.U32 R5, R5, 0x17, RZ ;  /* 0x0000001705057819 */ /* 0x000fc800000006ff */
[----:B------:R-:W-:Y:S02]  /*1150*/  SHF.L.U32 R4, R4, 0x17, RZ ;  /* 0x0000001704047819 */ /* 0x000fe400000006ff */
[----:B------:R-:W-:-:S03]  /*1160*/  SEL R5, R5, 0x3f800000, P0 ;  /* 0x3f80000005057807 */ /* 0x000fc60000000000 */
[----:B------:R-:W-:-:S04]  /*1170*/  FMUL R4, R4, 1 ;  /* 0x3f80000004047820 */ /* 0x000fc80000400000 */
[----:B------:R-:W-:-:S04]  /*1180*/  FMUL R4, R5, R4 ;  /* 0x0000000405047220 */ /* 0x000fc80000400000 */
[----:B------:R-:W-:-:S04]  /*1190*/  FMUL R4, R5, R4 ;  /* 0x0000000405047220 */ /* 0x000fc80000400000 */
[----:B------:R-:W-:-:S04]  /*11a0*/  FMUL R4, R5, R4 ;  /* 0x0000000405047220 */ /* 0x000fc80000400000 */
[----:B-1----:R-:W-:-:S05]  /*11b0*/  FMUL R5, R17, R4 ;  /* 0x0000000411057220 */ /* 0x002fca0000400000 */
[----:B------:R1:W-:Y:S02]  /*11c0*/  STS [R16], R5 ;  /* 0x0000000510007388 */ /* 0x0003e40000000800 */
.L_x_13:
[----:B------:R-:W-:Y:S05]  /*11d0*/  BSYNC.RECONVERGENT B0 ;  /* 0x0000000000007941 */ /* 0x000fea0003800200 */
.L_x_12:
[----:B------:R-:W-:Y:S05]  /*11e0*/  @!P1 BRA `(.L_x_2) ;  /* 0x0000000400a49947 */ /* 0x000fea0003800000 */
.L_x_19:
[----:B01----:R-:W0:Y:S01]  /*11f0*/  LDC R16, c[0x0][0x3a4] ;  /* 0x0000e900ff107b82 */ /* 0x003e220000000800 */
[----:B------:R-:W-:Y:S01]  /*1200*/  LOP3.LUT R39, R18, 0xf, RZ, 0xc0, !PT ;  /* 0x0000000f12277812 */ /* 0x000fe200078ec0ff */
[----:B------:R-:W-:Y:S01]  /*1210*/  BSSY.RECONVERGENT B0, `(.L_x_14) ;  /* 0x0000036000007945 */ /* 0x000fe20003800200 */
[----:B------:R-:W-:Y:S02]  /*1220*/  SHF.R.U32.HI R19, RZ, 0x4, R18 ;  /* 0x00000004ff137819 */ /* 0x000fe40000011612 */
[----:B---3--:R-:W-:Y:S02]  /*1230*/  LEA R7, R2, R39, 0x4 ;  /* 0x0000002702077211 */ /* 0x008fe400078e20ff */
[----:B------:R-:W-:Y:S01]  /*1240*/  IADD3 R6, PT, PT, R19, UR4, RZ ;  /* 0x0000000413067c10 */ /* 0x000fe2000fffe0ff */
[----:B------:R-:W1:Y:S01]  /*1250*/  LDC R17, c[0x0][0x3a8] ;  /* 0x0000ea00ff117b82 */ /* 0x000e620000000800 */
[----:B0-----:R-:W-:-:S04]  /*1260*/  ISETP.GE.AND P0, PT, R7, R16, PT ;  /* 0x000000100700720c */ /* 0x001fc80003f06270 */
[----:B-1----:R-:W-:-:S13]  /*1270*/  ISETP.GE.OR P0, PT, R6, R17, P0 ;  /* 0x000000110600720c */ /* 0x002fda0000706670 */
[----:B------:R-:W-:Y:S05]  /*1280*/  @P0 BRA `(.L_x_15) ;  /* 0x0000000000980947 */ /* 0x000fea0003800000 */
[--C-:B------:R-:W-:Y:S02]  /*1290*/  SHF.R.U32.HI R4, RZ, 0x1, R6.reuse ;  /* 0x00000001ff047819 */ /* 0x100fe40000011606 */
[----:B------:R-:W-:-:S03]  /*12a0*/  SHF.R.U32.HI R5, RZ, 0x5, R6 ;  /* 0x00000005ff057819 */ /* 0x000fc60000011606 */
[C---:B------:R-:W-:Y:S02]  /*12b0*/  IMAD R4, R7.reuse, UR6, R4 ;  /* 0x0000000607047c24 */ /* 0x040fe4000f8e0204 */
[----:B------:R-:W-:-:S03]  /*12c0*/  IMAD R5, R7, UR7, R5 ;  /* 0x0000000707057c24 */ /* 0x000fc6000f8e0205 */
[----:B------:R-:W-:-:S04]  /*12d0*/  IADD3 R6, P0, PT, R4, UR16, RZ ;  /* 0x0000001004067c10 */ /* 0x000fc8000ff1e0ff */
[----:B------:R-:W-:Y:S02]  /*12e0*/  LEA.HI.X.SX32 R7, R4, UR17, 0x1, P0 ;  /* 0x0000001104077c11 */ /* 0x000fe400080f0eff */
[----:B------:R-:W-:-:S03]  /*12f0*/  IADD3 R4, P0, PT, R5, UR18, RZ ;  /* 0x0000001205047c10 */ /* 0x000fc6000ff1e0ff */
[----:B------:R-:W2:Y:S01]  /*1300*/  LDG.E.U8.CONSTANT R6, desc[UR10][R6.64] ;  /* 0x0000000a06067981 */ /* 0x000ea2000c1e9100 */
[----:B------:R-:W-:-:S05]  /*1310*/  LEA.HI.X.SX32 R5, R5, UR19, 0x1, P0 ;  /* 0x0000001305057c11 */ /* 0x000fca00080f0eff */
[----:B------:R-:W3:Y:S01]  /*1320*/  LDG.E.U8.CONSTANT R4, desc[UR10][R4.64] ;  /* 0x0000000a04047981 */ /* 0x000ee2000c1e9100 */
[----:B------:R-:W-:Y:S01]  /*1330*/  LOP3.LUT P0, RZ, R18, 0x10, RZ, 0xc0, !PT ;  /* 0x0000001012ff7812 */ /* 0x000fe2000780c0ff */
[----:B------:R-:W0:Y:S01]  /*1340*/  S2UR UR9, SR_CgaCtaId ;  /* 0x00000000000979c3 */ /* 0x000e220000008800 */
[----:B------:R-:W-:Y:S02]  /*1350*/  UMOV UR8, 0x400 ;  /* 0x0000040000087882 */ /* 0x000fe40000000000 */
[----:B------:R-:W-:-:S04]  /*1360*/  UIADD3 UR8, UPT, UPT, UR8, 0x400, URZ ;  /* 0x0000040008087890 */ /* 0x000fc8000fffe0ff */
[----:B0-----:R-:W-:Y:S01]  /*1370*/  ULEA UR8, UR9, UR8, 0x18 ;  /* 0x0000000809087291 */ /* 0x001fe2000f8ec0ff */
[----:B--2---:R-:W-:-:S04]  /*1380*/  LOP3.LUT R38, R6, 0xf, RZ, 0xc0, !PT ;  /* 0x0000000f06267812 */ /* 0x004fc800078ec0ff */
[----:B------:R-:W-:-:S04]  /*1390*/  @P0 SHF.R.U32.HI R38, RZ, 0x4, R6 ;  /* 0x00000004ff260819 */ /* 0x000fc80000011606 */
[----:B------:R-:W-:Y:S02]  /*13a0*/  SHF.L.U32 R40, R38, 0x2, RZ ;  /* 0x0000000226287819 */ /* 0x000fe400000006ff */
[C---:B---3--:R-:W-:Y:S02]  /*13b0*/  IADD3 R38, PT, PT, R4.reuse, -0x7f, RZ ;  /* 0xffffff8104267810 */ /* 0x048fe40007ffe0ff */
[----:B------:R-:W-:Y:S02]  /*13c0*/  IADD3 R5, PT, PT, R4, 0x17d, RZ ;  /* 0x0000017d04057810 */ /* 0x000fe40007ffe0ff */
[----:B------:R-:W0:Y:S01]  /*13d0*/  LDC R40, c[0x3][R40] ;  /* 0x00c0000028287b82 */ /* 0x000e220000000800 */
[----:B------:R-:W-:Y:S02]  /*13e0*/  IABS R38, R38 ;  /* 0x0000002600267213 */ /* 0x000fe40000000000 */
[----:B------:R-:W-:Y:S02]  /*13f0*/  SHF.R.U32.HI R6, RZ, 0x2, R5 ;  /* 0x00000002ff067819 */ /* 0x000fe40000011605 */
[----:B------:R-:W-:-:S02]  /*1400*/  ISETP.GE.U32.AND P0, PT, R38, 0x65, PT ;  /* 0x000000652600780c */ /* 0x000fc40003f06070 */
[----:B------:R-:W-:-:S11]  /*1410*/  MOV R38, UR8 ;  /* 0x0000000800267c02 */ /* 0x000fd60008000f00 */
[C---:B------:R-:W-:Y:S01]  /*1420*/  @P0 IMAD R4, R6.reuse, 0x1fd, R5 ;  /* 0x000001fd06040824 */ /* 0x040fe200078e0205 */
[----:B------:R-:W-:-:S04]  /*1430*/  SHF.L.U32 R6, R6, 0x17, RZ ;  /* 0x0000001706067819 */ /* 0x000fc800000006ff */
[----:B------:R-:W-:Y:S02]  /*1440*/  SHF.L.U32 R4, R4, 0x17, RZ ;  /* 0x0000001704047819 */ /* 0x000fe400000006ff */
[----:B------:R-:W-:-:S03]  /*1450*/  SEL R6, R6, 0x3f800000, P0 ;  /* 0x3f80000006067807 */ /* 0x000fc60000000000 */
[----:B------:R-:W-:Y:S01]  /*1460*/  FMUL R5, R4, 1 ;  /* 0x3f80000004057820 */ /* 0x000fe20000400000 */
[----:B------:R-:W-:-:S03]  /*1470*/  LEA R4, R19, R38, 0x6 ;  /* 0x0000002613047211 */ /* 0x000fc600078e30ff */
[----:B------:R-:W-:Y:S01]  /*1480*/  FMUL R5, R6, R5 ;  /* 0x0000000506057220 */ /* 0x000fe20000400000 */
[----:B------:R-:W-:-:S03]  /*1490*/  LEA R4, R39, R4, 0x2 ;  /* 0x0000000427047211 */ /* 0x000fc600078e10ff */
[----:B------:R-:W-:-:S04]  /*14a0*/  FMUL R5, R6, R5 ;  /* 0x0000000506057220 */ /* 0x000fc80000400000 */
[----:B------:R-:W-:-:S04]  /*14b0*/  FMUL R5, R6, R5 ;  /* 0x0000000506057220 */ /* 0x000fc80000400000 */
[----:B0-----:R-:W-:-:S05]  /*14c0*/  FMUL R5, R40, R5 ;  /* 0x0000000528057220 */ /* 0x001fca0000400000 */
[----:B------:R1:W-:Y:S01]  /*14d0*/  STS [R4], R5 ;  /* 0x0000000504007388 */ /* 0x0003e20000000800 */
[----:B------:R-:W-:Y:S05]  /*14e0*/  BRA `(.L_x_16) ;  /* 0x0000000000207947 */ /* 0x000fea0003800000 */
.L_x_15:
[----:B------:R-:W0:Y:S01]  /*14f0*/  S2UR UR9, SR_CgaCtaId ;  /* 0x00000000000979c3 */ /* 0x000e220000008800 */
[----:B------:R-:W-:Y:S02]  /*1500*/  UMOV UR8, 0x400 ;  /* 0x0000040000087882 */ /* 0x000fe40000000000 */
[----:B------:R-:W-:-:S04]  /*1510*/  UIADD3 UR8, UPT, UPT, UR8, 0x400, URZ ;  /* 0x0000040008087890 */ /* 0x000fc8000fffe0ff */
[----:B0-----:R-:W-:-:S06]  /*1520*/  ULEA UR8, UR9, UR8, 0x18 ;  /* 0x0000000809087291 */ /* 0x001fcc000f8ec0ff */
[----:B------:R-:W-:-:S04]  /*1530*/  MOV R38, UR8 ;  /* 0x0000000800267c02 */ /* 0x000fc80008000f00 */
[----:B------:R-:W-:-:S04]  /*1540*/  LEA R4, R19, R38, 0x6 ;  /* 0x0000002613047211 */ /* 0x000fc800078e30ff */
[----:B------:R-:W-:-:S05]  /*1550*/  LEA R4, R39, R4, 0x2 ;  /* 0x0000000427047211 */ /* 0x000fca00078e10ff */
[----:B------:R0:W-:Y:S02]  /*1560*/  STS [R4], RZ ;  /* 0x000000ff04007388 */ /* 0x0001e40000000800 */
.L_x_16:
[----:B------:R-:W-:Y:S05]  /*1570*/  BSYNC.RECONVERGENT B0 ;  /* 0x0000000000007941 */ /* 0x000fea0003800200 */
.L_x_14:
[----:B------:R-:W-:Y:S01]  /*1580*/  IADD3 R18, PT, PT, R3, R18, RZ ;  /* 0x0000001203127210 */ /* 0x000fe20007ffe0ff */
[----:B------:R-:W-:Y:S03]  /*1590*/  BSSY.RECONVERGENT B0, `(.L_x_17) ;  /* 0x000002b000007945 */ /* 0x000fe60003800200 */
[----:B------:R-:W-:Y:S02]  /*15a0*/  LOP3.LUT R39, R18, 0xf, RZ, 0xc0, !PT ;  /* 0x0000000f12277812 */ /* 0x000fe400078ec0ff */
[----:B------:R-:W-:Y:S02]  /*15b0*/  SHF.R.U32.HI R19, RZ, 0x4, R18 ;  /* 0x00000004ff137819 */ /* 0x000fe40000011612 */
[----:B------:R-:W-:Y:S02]  /*15c0*/  LEA R7, R2, R39, 0x4 ;  /* 0x0000002702077211 */ /* 0x000fe400078e20ff */
[----:B------:R-:W-:-:S02]  /*15d0*/  IADD3 R6, PT, PT, R19, UR4, RZ ;  /* 0x0000000413067c10 */ /* 0x000fc4000fffe0ff */
[----:B------:R-:W-:-:S04]  /*15e0*/  ISETP.GE.AND P0, PT, R7, R16, PT ;  /* 0x000000100700720c */ /* 0x000fc80003f06270 */
[----:B------:R-:W-:-:S13]  /*15f0*/  ISETP.LT.AND P0, PT, R6, R17, !P0 ;  /* 0x000000110600720c */ /* 0x000fda0004701270 */
[----:B01----:R-:W-:-:S04]  /*1600*/  @!P0 LEA R4, R19, R38, 0x6 ;  /* 0x0000002613048211 */ /* 0x003fc800078e30ff */
[----:B------:R-:W-:-:S05]  /*1610*/  @!P0 LEA R4, R39, R4, 0x2 ;  /* 0x0000000427048211 */ /* 0x000fca00078e10ff */
[----:B------:R0:W-:Y:S01]  /*1620*/  @!P0 STS [R4], RZ ;  /* 0x000000ff04008388 */ /* 0x0001e20000000800 */
[----:B------:R-:W-:Y:S05]  /*1630*/  @!P0 BRA `(.L_x_18) ;  /* 0x0000000000808947 */ /* 0x000fea0003800000 */
[--C-:B0-----:R-:W-:Y:S02]  /*1640*/  SHF.R.U32.HI R4, RZ, 0x1, R6.reuse ;  /* 0x00000001ff047819 */ /* 0x101fe40000011606 */
        /* <DEDUP_REMOVED lines=9> */
[----:B------:R-:W-:Y:S02]  /*16e0*/  LOP3.LUT P0, RZ, R18, 0x10, RZ, 0xc0, !PT ;  /* 0x0000001012ff7812 */ /* 0x000fe4000780c0ff */
[----:B------:R-:W-:-:S04]  /*16f0*/  LEA R38, R19, R38, 0x6 ;  /* 0x0000002613267211 */ /* 0x000fc800078e30ff */
[----:B------:R-:W-:Y:S02]  /*1700*/  LEA R38, R39, R38, 0x2 ;  /* 0x0000002627267211 */ /* 0x000fe400078e10ff */
[----:B--2---:R-:W-:-:S05]  /*1710*/  LOP3.LUT R16, R6, 0xf, RZ, 0xc0, !PT ;  /* 0x0000000f06107812 */ /* 0x004fca00078ec0ff */
[----:B------:R-:W-:-:S04]  /*1720*/  @P0 SHF.R.U32.HI R16, RZ, 0x4, R6 ;  /* 0x00000004ff100819 */ /* 0x000fc80000011606 */
[----:B------:R-:W-:Y:S02]  /*1730*/  SHF.L.U32 R16, R16, 0x2, RZ ;  /* 0x0000000210107819 */ /* 0x000fe400000006ff */
[C---:B---3--:R-:W-:Y:S02]  /*1740*/  IADD3 R17, PT, PT, R4.reuse, -0x7f, RZ ;  /* 0xffffff8104117810 */ /* 0x048fe40007ffe0ff */
[----:B------:R-:W-:Y:S02]  /*1750*/  IADD3 R6, PT, PT, R4, 0x17d, RZ ;  /* 0x0000017d04067810 */ /* 0x000fe40007ffe0ff */
[----:B------:R-:W0:Y:S01]  /*1760*/  LDC R16, c[0x3][R16] ;  /* 0x00c0000010107b82 */ /* 0x000e220000000800 */
[----:B------:R-:W-:Y:S02]  /*1770*/  IABS R17, R17 ;  /* 0x0000001100117213 */ /* 0x000fe40000000000 */
[----:B------:R-:W-:Y:S02]  /*1780*/  SHF.R.U32.HI R5, RZ, 0x2, R6 ;  /* 0x00000002ff057819 */ /* 0x000fe40000011606 */
[----:B------:R-:W-:-:S13]  /*1790*/  ISETP.GE.U32.AND P0, PT, R17, 0x65, PT ;  /* 0x000000651100780c */ /* 0x000fda0003f06070 */
        /* <DEDUP_REMOVED lines=8> */
[----:B0-----:R-:W-:-:S05]  /*1820*/  FMUL R5, R16, R5 ;  /* 0x0000000510057220 */ /* 0x001fca0000400000 */
[----:B------:R1:W-:Y:S02]  /*1830*/  STS [R38], R5 ;  /* 0x0000000526007388 */ /* 0x0003e40000000800 */
.L_x_18:
[----:B------:R-:W-:Y:S05]  /*1840*/  BSYNC.RECONVERGENT B0 ;  /* 0x0000000000007941 */ /* 0x000fea0003800200 */
.L_x_17:
[----:B------:R-:W-:-:S04]  /*1850*/  IADD3 R18, PT, PT, R18, R3, RZ ;  /* 0x0000000312127210 */ /* 0x000fc80007ffe0ff */
[----:B------:R-:W-:-:S13]  /*1860*/  ISETP.GE.U32.AND P0, PT, R18, 0x100, PT ;  /* 0x000001001200780c */ /* 0x000fda0003f06070 */
[----:B------:R-:W-:Y:S05]  /*1870*/  @!P0 BRA `(.L_x_19) ;  /* 0xfffffff8005c8947 */ /* 0x000fea000383ffff */
.L_x_2:
[----:B012-4-:R-:W-:Y:S05]  /*1880*/  BSYNC.RECONVERGENT B1 ;  /* 0x0000000000017941 */ /* 0x017fea0003800200 */
.L_x_1:
[----:B------:R-:W0:Y:S01]  /*1890*/  LDCU UR8, c[0x0][0x3a4] ;  /* 0x00007480ff0877ac */ /* 0x000e220008000800 */
[----:B---3--:R-:W-:Y:S01]  /*18a0*/  LEA R4, R2, R37, 0x4 ;  /* 0x0000002502047211 */ /* 0x008fe200078e20ff */
[----:B------:R-:W-:Y:S01]  /*18b0*/  BSSY.RECONVERGENT B0, `(.L_x_20) ;  /* 0x00002a9000007945 */ /* 0x000fe20003800200 */
[----:B------:R-:W-:Y:S02]  /*18c0*/  BAR.SYNC.DEFER_BLOCKING 0x0 ;  /* 0x0000000000007b1d */ /* 0x000fe40000010000 */
[----:B0-----:R-:W-:-:S13]  /*18d0*/  ISETP.GE.AND P0, PT, R4, UR8, PT ;  /* 0x0000000804007c0c */ /* 0x001fda000bf06270 */
[----:B------:R-:W-:Y:S05]  /*18e0*/  @P0 BRA `(.L_x_21) ;  /* 0x0000002800940947 */ /* 0x000fea0003800000 */
[----:B------:R-:W0:Y:S01]  /*18f0*/  LDCU UR21, c[0x0][0x3a0] ;  /* 0x00007400ff1577ac */ /* 0x000e220008000800 */
[----:B------:R-:W-:Y:S02]  /*1900*/  UIADD3 UR8, UPT, UPT, UR5, 0xf, URZ ;  /* 0x0000000f05087890 */ /* 0x000fe4000fffe0ff */
[----:B------:R-:W-:Y:S02]  /*1910*/  UIADD3 UR13, UPT, UPT, UR5, 0x7, URZ ;  /* 0x00000007050d7890 */ /* 0x000fe4000fffe0ff */
[----:B------:R-:W-:Y:S02]  /*1920*/  UIADD3 UR14, UPT, UPT, UR5, 0x8, URZ ;  /* 0x00000008050e7890 */ /* 0x000fe4000fffe0ff */
[----:B------:R-:W-:Y:S02]  /*1930*/  UIADD3 UR15, UPT, UPT, UR5, 0x9, URZ ;  /* 0x00000009050f7890 */ /* 0x000fe4000fffe0ff */
[----:B------:R-:W-:Y:S02]  /*1940*/  UIADD3 UR16, UPT, UPT, UR5, 0xa, URZ ;  /* 0x0000000a05107890 */ /* 0x000fe4000fffe0ff */
[----:B------:R-:W-:-:S02]  /*1950*/  UIADD3 UR17, UPT, UPT, UR5, 0xb, URZ ;  /* 0x0000000b05117890 */ /* 0x000fc4000fffe0ff */
[----:B------:R-:W-:Y:S02]  /*1960*/  UIADD3 UR18, UPT, UPT, UR5, 0xc, URZ ;  /* 0x0000000c05127890 */ /* 0x000fe4000fffe0ff */
[----:B0-----:R-:W-:Y:S02]  /*1970*/  UISETP.GE.AND UP6, UPT, UR5, UR21, UPT ;  /* 0x000000150500728c */ /* 0x001fe4000bfc6270 */
[----:B------:R-:W-:Y:S02]  /*1980*/  UIADD3 UR19, UPT, UPT, UR5, 0xd, URZ ;  /* 0x0000000d05137890 */ /* 0x000fe4000fffe0ff */
[----:B------:R-:W-:Y:S02]  /*1990*/  UIADD3 UR20, UPT, UPT, UR5, 0xe, URZ ;  /* 0x0000000e05147890 */ /* 0x000fe4000fffe0ff */
[----:B------:R-:W-:-:S03]  /*19a0*/  UISETP.GE.AND UP5, UPT, UR8, UR21, UPT ;  /* 0x000000150800728c */ /* 0x000fc6000bfa6270 */
[----:B------:R-:W-:Y:S08]  /*19b0*/  BRA.U UP6, `(.L_x_22) ;  /* 0x0000000106a07547 */ /* 0x000ff0000b800000 */
[----:B------:R-:W0:Y:S01]  /*19c0*/  S2UR UR9, SR_CgaCtaId ;  /* 0x00000000000979c3 */ /* 0x000e220000008800 */
[----:B------:R-:W-:Y:S01]  /*19d0*/  UMOV UR8, 0x400 ;  /* 0x0000040000087882 */ /* 0x000fe20000000000 */
[----:B------:R-:W-:Y:S04]  /*19e0*/  LDS R41, [R15] ;  /* 0x000000000f297984 */ /* 0x000fe80000000800 */
[----:B------:R-:W-:Y:S04]  /*19f0*/  LDS R43, [R15+0x40] ;  /* 0x000040000f2b7984 */ /* 0x000fe80000000800 */
[----:B------:R-:W-:Y:S04]  /*1a00*/  LDS R42, [R15+0x80] ;  /* 0x000080000f2a7984 */ /* 0x000fe80000000800 */
[----:B------:R-:W-:Y:S04]  /*1a10*/  LDS R40, [R15+0xc0] ;  /* 0x0000c0000f287984 */ /* 0x000fe80000000800 */
[----:B------:R-:W-:Y:S04]  /*1a20*/  LDS R39, [R15+0x100] ;  /* 0x000100000f277984 */ /* 0x000fe80000000800 */
[----:B------:R-:W-:Y:S01]  /*1a30*/  LDS R38, [R15+0x140] ;  /* 0x000140000f267984 */ /* 0x000fe20000000800 */
[----:B0-----:R-:W-:-:S09]  /*1a40*/  ULEA UR8, UR9, UR8, 0x18 ;  /* 0x0000000809087291 */ /* 0x001fd2000f8ec0ff */
[----:B------:R-:W0:Y:S04]  /*1a50*/  LDS.128 R4, [UR8] ;  /* 0x00000008ff047984 */ /* 0x000e280008000c00 */
[----:B------:R-:W1:Y:S01]  /*1a60*/  LDS.128 R16, [UR8+0x10] ;  /* 0x00001008ff107984 */ /* 0x000e620008000c00 */
[----:B0-----:R-:W-:-:S03]  /*1a70*/  FFMA R4, R4, R41, RZ ;  /* 0x0000002904047223 */ /* 0x001fc600000000ff */
[----:B------:R-:W0:Y:S01]  /*1a80*/  LDS R41, [R15+0x180] ;  /* 0x000180000f297984 */ /* 0x000e220000000800 */
[----:B------:R-:W-:-:S04]  /*1a90*/  FFMA R5, R43, R5, R4 ;  /* 0x000000052b057223 */ /* 0x000fc80000000004 */
[----:B------:R-:W-:-:S04]  /*1aa0*/  FFMA R5, R42, R6, R5 ;  /* 0x000000062a057223 */ /* 0x000fc80000000005 */
[----:B------:R-:W-:Y:S02]  /*1ab0*/  FFMA R5, R40, R7, R5 ;  /* 0x0000000728057223 */ /* 0x000fe40000000005 */
[----:B------:R-:W2:Y:S02]  /*1ac0*/  LDS R40, [R15+0x1c0] ;  /* 0x0001c0000f287984 */ /* 0x000ea40000000800 */
[----:B-1----:R-:W-:Y:S02]  /*1ad0*/  FFMA R43, R16, R39, R5 ;  /* 0x00000027102b7223 */ /* 0x002fe40000000005 */
[----:B------:R-:W-:Y:S02]  /*1ae0*/  LDS R39, [R15+0x200] ;  /* 0x000200000f277984 */ /* 0x000fe40000000800 */
[----:B------:R-:W-:Y:S02]  /*1af0*/  FFMA R38, R38, R17, R43 ;  /* 0x0000001126267223 */ /* 0x000fe4000000002b */
[----:B------:R-:W1:Y:S04]  /*1b00*/  LDS.128 R4, [UR8+0x20] ;  /* 0x00002008ff047984 */ /* 0x000e680008000c00 */
[----:B------:R-:W3:Y:S04]  /*1b10*/  LDS R16, [R15+0x240] ;  /* 0x000240000f107984 */ /* 0x000ee80000000800 */
[----:B------:R-:W-:Y:S01]  /*1b20*/  LDS R43, [R15+0x340] ;  /* 0x000340000f2b7984 */ /* 0x000fe20000000800 */
[----:B0-----:R-:W-:-:S03]  /*1b30*/  FFMA R41, R41, R18, R38 ;  /* 0x0000001229297223 */ /* 0x001fc60000000026 */
[----:B------:R-:W-:Y:S01]  /*1b40*/  LDS R38, [R15+0x3c0] ;  /* 0x0003c0000f267984 */ /* 0x000fe20000000800 */
[----:B--2---:R-:W-:-:S03]  /*1b50*/  FFMA R19, R40, R19, R41 ;  /* 0x0000001328137223 */ /* 0x004fc60000000029 */
[----:B------:R-:W0:Y:S01]  /*1b60*/  LDS R41, [R15+0x280] ;  /* 0x000280000f297984 */ /* 0x000e220000000800 */
[----:B-1----:R-:W-:-:S03]  /*1b70*/  FFMA R19, R4, R39, R19 ;  /* 0x0000002704137223 */ /* 0x002fc60000000013 */
[----:B------:R-:W1:Y:S01]  /*1b80*/  LDS R4, [R15+0x2c0] ;  /* 0x0002c0000f047984 */ /* 0x000e620000000800 */
[----:B---3--:R-:W-:-:S03]  /*1b90*/  FFMA R40, R16, R5, R19 ;  /* 0x0000000510287223 */ /* 0x008fc60000000013 */
[----:B------:R-:W-:Y:S04]  /*1ba0*/  LDS R39, [R15+0x300] ;  /* 0x000300000f277984 */ /* 0x000fe80000000800 */
[----:B------:R-:W2:Y:S04]  /*1bb0*/  LDS.128 R16, [UR8+0x30] ;  /* 0x00003008ff107984 */ /* 0x000ea80008000c00 */
[----:B------:R-:W3:Y:S01]  /*1bc0*/  LDS R5, [R15+0x380] ;  /* 0x000380000f057984 */ /* 0x000ee20000000800 */
[----:B0-----:R-:W-:-:S04]  /*1bd0*/  FFMA R41, R41, R6, R40 ;  /* 0x0000000629297223 */ /* 0x001fc80000000028 */
[----:B-1----:R-:W-:-:S04]  /*1be0*/  FFMA R7, R4, R7, R41 ;  /* 0x0000000704077223 */ /* 0x002fc80000000029 */
[----:B--2---:R-:W-:-:S04]  /*1bf0*/  FFMA R16, R16, R39, R7 ;  /* 0x0000002710107223 */ /* 0x004fc80000000007 */
[----:B------:R-:W-:-:S04]  /*1c00*/  FFMA R16, R43, R17, R16 ;  /* 0x000000112b107223 */ /* 0x000fc80000000010 */
[----:B---3--:R-:W-:-:S04]  /*1c10*/  FFMA R5, R5, R18, R16 ;  /* 0x0000001205057223 */ /* 0x008fc80000000010 */
[----:B------:R-:W-:-:S04]  /*1c20*/  FFMA R38, R38, R19, R5 ;  /* 0x0000001326267223 */ /* 0x000fc80000000005 */
[----:B------:R-:W-:-:S07]  /*1c30*/  FADD R21, R21, R38 ;  /* 0x0000002615157221 */ /* 0x000fce0000000000 */
.L_x_22:
[----:B------:R-:W-:-:S09]  /*1c40*/  UISETP.NE.AND UP6, UPT, UR12, URZ, UPT ;  /* 0x000000ff0c00728c */ /* 0x000fd2000bfc5270 */
[----:B------:R-:W-:Y:S05]  /*1c50*/  BRA.U UP6, `(.L_x_23) ;  /* 0x0000000106a07547 */ /* 0x000fea000b800000 */
        /* <DEDUP_REMOVED lines=9> */
[----:B------:R-:W0:Y:S04]  /*1cf0*/  LDS.128 R16, [UR8+0x40] ;  /* 0x00004008ff107984 */ /* 0x000e280008000c00 */
[----:B------:R-:W1:Y:S01]  /*1d00*/  LDS.128 R4, [UR8+0x50] ;  /* 0x00005008ff047984 */ /* 0x000e620008000c00 */
[----:B0-----:R-:W-:-:S03]  /*1d10*/  FFMA R16, R39, R16, RZ ;  /* 0x0000001027107223 */ /* 0x001fc600000000ff */
[----:B------:R-:W0:Y:S01]  /*1d20*/  LDS R39, [R15+0x180] ;  /* 0x000180000f277984 */ /* 0x000e220000000800 */
[----:B------:R-:W-:-:S04]  /*1d30*/  FFMA R17, R43, R17, R16 ;  /* 0x000000112b117223 */ /* 0x000fc80000000010 */
[----:B------:R-:W-:Y:S02]  /*1d40*/  FFMA R17, R42, R18, R17 ;  /* 0x000000122a117223 */ /* 0x000fe40000000011 */
[----:B------:R-:W-:Y:S02]  /*1d50*/  LDS R42, [R15+0x300] ;  /* 0x000300000f2a7984 */ /* 0x000fe40000000800 */
[----:B------:R-:W-:Y:S02]  /*1d60*/  FFMA R16, R40, R19, R17 ;  /* 0x0000001328107223 */ /* 0x000fe40000000011 */
[----:B------:R-:W2:Y:S02]  /*1d70*/  LDS R40, [R15+0x1c0] ;  /* 0x0001c0000f287984 */ /* 0x000ea40000000800 */
[----:B-1----:R-:W-:Y:S02]  /*1d80*/  FFMA R43, R41, R4, R16 ;  /* 0x00000004292b7223 */ /* 0x002fe40000000010 */
[----:B------:R-:W-:Y:S02]  /*1d90*/  LDS R41, [R15+0x200] ;  /* 0x000200000f297984 */ /* 0x000fe40000000800 */
[----:B------:R-:W-:-:S02]  /*1da0*/  FFMA R38, R38, R5, R43 ;  /* 0x0000000526267223 */ /* 0x000fc4000000002b */
[----:B------:R-:W1:Y:S04]  /*1db0*/  LDS.128 R16, [UR8+0x60] ;  /* 0x00006008ff107984 */ /* 0x000e680008000c00 */
[----:B------:R-:W3:Y:S01]  /*1dc0*/  LDS R4, [R15+0x240] ;  /* 0x000240000f047984 */ /* 0x000ee20000000800 */
[----:B0-----:R-:W-:-:S03]  /*1dd0*/  FFMA R39, R39, R6, R38 ;  /* 0x0000000627277223 */ /* 0x001fc60000000026 */
[----:B------:R-:W-:Y:S01]  /*1de0*/  LDS R38, [R15+0x2c0] ;  /* 0x0002c0000f267984 */ /* 0x000fe20000000800 */
[----:B--2---:R-:W-:-:S03]  /*1df0*/  FFMA R40, R40, R7, R39 ;  /* 0x0000000728287223 */ /* 0x004fc60000000027 */
[----:B------:R-:W0:Y:S01]  /*1e00*/  LDS R39, [R15+0x280] ;  /* 0x000280000f277984 */ /* 0x000e220000000800 */
[----:B-1----:R-:W-:-:S03]  /*1e10*/  FFMA R41, R41, R16, R40 ;  /* 0x0000001029297223 */ /* 0x002fc60000000028 */
[----:B------:R-:W-:Y:S01]  /*1e20*/  LDS R16, [R15+0x3c0] ;  /* 0x0003c0000f107984 */ /* 0x000fe20000000800 */
[----:B---3--:R-:W-:-:S03]  /*1e30*/  FFMA R40, R4, R17, R41 ;  /* 0x0000001104287223 */ /* 0x008fc60000000029 */
[----:B------:R-:W1:Y:S04]  /*1e40*/  LDS.128 R4, [UR8+0x70] ;  /* 0x00007008ff047984 */ /* 0x000e680008000c00 */
[----:B------:R-:W2:Y:S04]  /*1e50*/  LDS R41, [R15+0x340] ;  /* 0x000340000f297984 */ /* 0x000ea80000000800 */
[----:B------:R-:W3:Y:S01]  /*1e60*/  LDS R17, [R15+0x380] ;  /* 0x000380000f117984 */ /* 0x000ee20000000800 */
[----:B0-----:R-:W-:-:S04]  /*1e70*/  FFMA R39, R39, R18, R40 ;  /* 0x0000001227277223 */ /* 0x001fc80000000028 */
[----:B------:R-:W-:-:S04]  /*1e80*/  FFMA R19, R38, R19, R39 ;  /* 0x0000001326137223 */ /* 0x000fc80000000027 */
[----:B-1----:R-:W-:-:S04]  /*1e90*/  FFMA R4, R42, R4, R19 ;  /* 0x000000042a047223 */ /* 0x002fc80000000013 */
[----:B--2---:R-:W-:-:S04]  /*1ea0*/  FFMA R4, R41, R5, R4 ;  /* 0x0000000529047223 */ /* 0x004fc80000000004 */
[----:B---3--:R-:W-:-:S04]  /*1eb0*/  FFMA R17, R17, R6, R4 ;  /* 0x0000000611117223 */ /* 0x008fc80000000004 */
[----:B------:R-:W-:-:S04]  /*1ec0*/  FFMA R7, R16, R7, R17 ;  /* 0x0000000710077223 */ /* 0x000fc80000000011 */
[----:B------:R-:W-:-:S07]  /*1ed0*/  FADD R22, R22, R7 ;  /* 0x0000000716167221 */ /* 0x000fce0000000000 */
.L_x_23:
        /* <DEDUP_REMOVED lines=41> */
.L_x_24:
        /* <DEDUP_REMOVED lines=41> */
.L_x_25:
        /* <DEDUP_REMOVED lines=41> */
.L_x_26:
        /* <DEDUP_REMOVED lines=41> */
.L_x_27:
        /* <DEDUP_REMOVED lines=41> */
.L_x_28:
[----:B------:R-:W-:-:S09]  /*2bb0*/  UISETP.GE.AND UP6, UPT, UR13, UR21, UPT ;  /* 0x000000150d00728c */ /* 0x000fd2000bfc6270 */
        /* <DEDUP_REMOVED lines=41> */
.L_x_29:
        /* <DEDUP_REMOVED lines=42> */
.L_x_30:
        /* <DEDUP_REMOVED lines=42> */
.L_x_31:
        /* <DEDUP_REMOVED lines=42> */
.L_x_32:
        /* <DEDUP_REMOVED lines=42> */
.L_x_33:
        /* <DEDUP_REMOVED lines=42> */
.L_x_34:
        /* <DEDUP_REMOVED lines=42> */
.L_x_35:
        /* <DEDUP_REMOVED lines=42> */
.L_x_36:
        /* <DEDUP_REMOVED lines=41> */
.L_x_21:
[----:B------:R-:W-:Y:S05]  /*4340*/  BSYNC.RECONVERGENT B0 ;  /* 0x0000000000007941 */ /* 0x000fea0003800200 */
.L_x_20:
[----:B------:R-:W0:Y:S01]  /*4350*/  LDCU UR8, c[0x0][0x3a8] ;  /* 0x00007500ff0877ac */ /* 0x000e220008000800 */
[----:B------:R-:W-:-:S04]  /*4360*/  UIADD3 UR4, UPT, UPT, UR4, 0x10, URZ ;  /* 0x0000001004047890 */ /* 0x000fc8000fffe0ff */
[----:B0-----:R-:W-:Y:S01]  /*4370*/  UISETP.GE.AND UP5, UPT, UR4, UR8, UPT ;  /* 0x000000080400728c */ /* 0x001fe2000bfa6270 */
[----:B------:R-:W-:Y:S08]  /*4380*/  BAR.SYNC.DEFER_BLOCKING 0x0 ;  /* 0x0000000000007b1d */ /* 0x000ff00000010000 */
[----:B------:R-:W-:Y:S05]  /*4390*/  BRA.U !UP5, `(.L_x_37) ;  /* 0xffffffc10d7c7547 */ /* 0x000fea000b83ffff */
.L_x_0:
[----:B------:R-:W0:Y:S01]  /*43a0*/  LDC R0, c[0x0][0x3a4] ;  /* 0x0000e900ff007b82 */ /* 0x000e220000000800 */
[----:B---3--:R-:W-:-:S04]  /*43b0*/  LEA R37, R2, R37, 0x4 ;  /* 0x0000002502257211 */ /* 0x008fc800078e20ff */
[----:B0-----:R-:W-:-:S13]  /*43c0*/  ISETP.GE.AND P0, PT, R37, R0, PT ;  /* 0x000000002500720c */ /* 0x001fda0003f06270 */
[----:B----4-:R-:W-:Y:S05]  /*43d0*/  @P0 EXIT ;  /* 0x000000000000094d */ /* 0x010fea0003800000 */
[----:B------:R-:W0:Y:S01]  /*43e0*/  LDCU.64 UR6, c[0x0][0x3b0] ;  /* 0x00007600ff0677ac */ /* 0x000e220008000a00 */
[----:B------:R-:W1:Y:S01]  /*43f0*/  LDCU UR4, c[0x0][0x3ac] ;  /* 0x00007580ff0477ac */ /* 0x000e620008000800 */
[----:B0-----:R-:W-:-:S04]  /*4400*/  UISETP.NE.U32.AND UP0, UPT, UR6, URZ, UPT ;  /* 0x000000ff0600728c */ /* 0x001fc8000bf05070 */
[----:B------:R-:W-:-:S04]  /*4410*/  UISETP.NE.AND.EX UP0, UPT, UR7, URZ, UPT, UP0 ;  /* 0x000000ff0700728c */ /* 0x000fc8000bf05300 */
[----:B-1----:R-:W-:-:S09]  /*4420*/  UISETP.EQ.OR UP0, UPT, UR4, URZ, !UP0 ;  /* 0x000000ff0400728c */ /* 0x002fd2000c702670 */
[----:B------:R-:W-:Y:S05]  /*4430*/  BRA.U UP0, `(.L_x_38) ;  /* 0x0000000900987547 */ /* 0x000fea000b800000 */
[----:B------:R-:W0:Y:S08]  /*4440*/  LDC R18, c[0x0][0x3a0] ;  /* 0x0000e800ff127b82 */ /* 0x000e300000000800 */
[----:B------:R-:W1:Y:S01]  /*4450*/  LDC.64 R2, c[0x0][0x3b0] ;  /* 0x0000ec00ff027b82 */ /* 0x000e620000000a00 */
[----:B0-----:R-:W-:Y:S01]  /*4460*/  ISETP.LE.AND P4, PT, R18, UR5, PT ;  /* 0x0000000512007c0c */ /* 0x001fe2000bf83270 */
[----:B-1----:R-:W-:-:S12]  /*4470*/  IMAD.WIDE R2, R37, 0x2, R2 ;  /* 0x0000000225027825 */ /* 0x002fd800078e0202 */
[----:B------:R-:W2:Y:S01]  /*4480*/  @!P4 LDG.E.U16.CONSTANT R6, desc[UR10][R2.64] ;  /* 0x0000000a0206c981 */ /* 0x000ea2000c1e9500 */
[----:B------:R-:W-:Y:S01]  /*4490*/  UIADD3 UR6, UPT, UPT, UR5, 0x2, URZ ;  /* 0x0000000205067890 */ /* 0x000fe2000fffe0ff */
[----:B------:R-:W0:Y:S01]  /*44a0*/  @!P4 LDC.64 R4, c[0x0][0x380] ;  /* 0x0000e000ff04cb82 */ /* 0x000e220000000a00 */
[----:B------:R-:W-:Y:S02]  /*44b0*/  UIADD3 UR4, UPT, UPT, UR5, 0x1, URZ ;  /* 0x0000000105047890 */ /* 0x000fe4000fffe0ff */
[----:B------:R-:W-:Y:S02]  /*44c0*/  UIADD3 UR7, UPT, UPT, UR5, 0x3, URZ ;  /* 0x0000000305077890 */ /* 0x000fe4000fffe0ff */
[C---:B------:R-:W-:Y:S02]  /*44d0*/  ISETP.LE.AND P6, PT, R18.reuse, UR6, PT ;  /* 0x0000000612007c0c */ /* 0x040fe4000bfc3270 */
[C---:B------:R-:W-:Y:S01]  /*44e0*/  ISETP.LE.AND P5, PT, R18.reuse, UR4, PT ;  /* 0x0000000412007c0c */ /* 0x040fe2000bfa3270 */
[----:B------:R-:W-:Y:S01]  /*44f0*/  UIADD3 UR8, UPT, UPT, UR5, 0x4, URZ ;  /* 0x0000000405087890 */ /* 0x000fe2000fffe0ff */
[----:B------:R-:W-:Y:S01]  /*4500*/  ISETP.LE.AND P0, PT, R18, UR7, PT ;  /* 0x0000000712007c0c */ /* 0x000fe2000bf03270 */
[----:B------:R-:W-:-:S04]  /*4510*/  UIADD3 UR9, UPT, UPT, UR5, 0x5, URZ ;  /* 0x0000000505097890 */ /* 0x000fc8000fffe0ff */
[----:B------:R-:W-:-:S04]  /*4520*/  ISETP.LE.AND P1, PT, R18, UR8, PT ;  /* 0x0000000812007c0c */ /* 0x000fc8000bf23270 */
[----:B------:R-:W3:Y:S01]  /*4530*/  @!P6 LDG.E.U16.CONSTANT R20, desc[UR10][R2.64] ;  /* 0x0000000a0214e981 */ /* 0x000ee2000c1e9500 */
[----:B------:R-:W-:Y:S01]  /*4540*/  @!P4 IMAD R13, R0, UR5, R37 ;  /* 0x00000005000dcc24 */ /* 0x000fe2000f8e0225 */
[----:B------:R-:W-:Y:S01]  /*4550*/  UIADD3 UR12, UPT, UPT, UR5, 0x6, URZ ;  /* 0x00000006050c7890 */ /* 0x000fe2000fffe0ff */
[----:B------:R-:W1:Y:S01]  /*4560*/  @!P6 LDC.64 R8, c[0x0][0x380] ;  /* 0x0000e000ff08eb82 */ /* 0x000e620000000a00 */
[----:B------:R-:W4:Y:S01]  /*4570*/  @!P5 LDG.E.U16.CONSTANT R10, desc[UR10][R2.64] ;  /* 0x0000000a020ad981 */ /* 0x000f22000c1e9500 */
[C---:B------:R-:W-:Y:S01]  /*4580*/  ISETP.LE.AND P2, PT, R18.reuse, UR9, PT ;  /* 0x0000000912007c0c */ /* 0x040fe2000bf43270 */
[----:B0-----:R-:W-:Y:S01]  /*4590*/  @!P4 IMAD.WIDE R12, R13, 0x2, R4 ;  /* 0x000000020d0cc825 */ /* 0x001fe200078e0204 */
[----:B------:R-:W-:Y:S01]  /*45a0*/  UIADD3 UR13, UPT, UPT, UR5, 0x7, URZ ;  /* 0x00000007050d7890 */ /* 0x000fe2000fffe0ff */
[----:B------:R-:W5:Y:S04]  /*45b0*/  @!P0 LDG.E.U16.CONSTANT R14, desc[UR10][R2.64] ;  /* 0x0000000a020e8981 */ /* 0x000f68000c1e9500 */
[----:B------:R-:W5:Y:S01]  /*45c0*/  @!P1 LDG.E.U16.CONSTANT R15, desc[UR10][R2.64] ;  /* 0x0000000a020f9981 */ /* 0x000f62000c1e9500 */
[----:B------:R-:W-:Y:S01]  /*45d0*/  ISETP.LE.AND P3, PT, R18, UR12, PT ;  /* 0x0000000c12007c0c */ /* 0x000fe2000bf63270 */
[----:B------:R-:W0:Y:S04]  /*45e0*/  @!P0 LDC.64 R4, c[0x0][0x380] ;  /* 0x0000e000ff048b82 */ /* 0x000e280000000a00 */
[----:B------:R-:W5:Y:S08]  /*45f0*/  @!P2 LDG.E.U16.CONSTANT R19, desc[UR10][R2.64] ;  /* 0x0000000a0213a981 */ /* 0x000f70000c1e9500 */
[----:B------:R-:W5:Y:S01]  /*4600*/  @!P3 LDG.E.U16.CONSTANT R17, desc[UR10][R2.64] ;  /* 0x0000000a0211b981 */ /* 0x000f62000c1e9500 */
[----:B--2---:R-:W-:-:S05]  /*4610*/  @!P4 SHF.L.U32 R6, R6, 0x10, RZ ;  /* 0x000000100606c819 */ /* 0x004fca00000006ff */
[----:B------:R-:W-:-:S05]  /*4620*/  @!P4 FADD R6, R6, R21 ;  /* 0x000000150606c221 */ /* 0x000fca0000000000 */
[----:B------:R-:W-:-:S05]  /*4630*/  @!P4 F2FP.BF16.F32.PACK_AB R6, RZ, R6 ;  /* 0x00000006ff06c23e */ /* 0x000fca00000010ff */
[----:B------:R2:W-:Y:S01]  /*4640*/  @!P4 STG.E.U16 desc[UR10][R12.64], R6 ;  /* 0x000000060c00c986 */ /* 0x0005e2000c10150a */
[----:B------:R-:W-:Y:S01]  /*4650*/  ISETP.LE.AND P4, PT, R18, UR13, PT ;  /* 0x0000000d12007c0c */ /* 0x000fe2000bf83270 */
[----:B--2---:R-:W2:-:S12]  /*4660*/  @!P5 LDC.64 R6, c[0x0][0x380] ;  /* 0x0000e000ff06db82 */ /* 0x004e980000000a00 */
[----:B------:R-:W2:Y:S01]  /*4670*/  @!P4 LDG.E.U16.CONSTANT R16, desc[UR10][R2.64] ;  /* 0x0000000a0210c981 */ /* 0x000ea2000c1e9500 */
[----:B---3--:R-:W-:Y:S02]  /*4680*/  @!P6 SHF.L.U32 R20, R20, 0x10, RZ ;  /* 0x000000101414e819 */ /* 0x008fe400000006ff */
[----:B----4-:R-:W-:-:S03]  /*4690*/  @!P5 SHF.L.U32 R11, R10, 0x10, RZ ;  /* 0x000000100a0bd819 */ /* 0x010fc600000006ff */
[----:B------:R-:W-:Y:S01]  /*46a0*/  @!P6 FADD R23, R20, R23 ;  /* 0x000000171417e221 */ /* 0x000fe20000000000 */
[----:B------:R-:W3:Y:S01]  /*46b0*/  @!P2 LDC.64 R12, c[0x0][0x380] ;  /* 0x0000e000ff0cab82 */ /* 0x000ee20000000a00 */
[----:B------:R-:W-:Y:S01]  /*46c0*/  @!P5 FADD R22, R11, R22 ;  /* 0x000000160b16d221 */ /* 0x000fe20000000000 */
[C-C-:B------:R-:W-:Y:S02]  /*46d0*/  @!P5 IMAD R21, R0.reuse, UR4, R37.reuse ;  /* 0x000000040015dc24 */ /* 0x140fe4000f8e0225 */
[----:B------:R-:W-:Y:S01]  /*46e0*/  @!P6 F2FP.BF16.F32.PACK_AB R23, RZ, R23 ;  /* 0x00000017ff17e23e */ /* 0x000fe200000010ff */
[----:B------:R-:W-:-:S03]  /*46f0*/  @!P6 IMAD R39, R0, UR6, R37 ;  /* 0x000000060027ec24 */ /* 0x000fc6000f8e0225 */
[----:B------:R-:W4:Y:S01]  /*4700*/  @!P1 LDC.64 R10, c[0x0][0x380] ;  /* 0x0000e000ff0a9b82 */ /* 0x000f220000000a00 */
[----:B------:R-:W-:Y:S02]  /*4710*/  PRMT R20, R23, 0x7610, R20 ;  /* 0x0000761017147816 */ /* 0x000fe40000000014 */
[----:B-----5:R-:W-:Y:S01]  /*4720*/  @!P0 SHF.L.U32 R23, R14, 0x10, RZ ;  /* 0x000000100e178819 */ /* 0x020fe200000006ff */
[----:B-1----:R-:W-:Y:S01]  /*4730*/  @!P6 IMAD.WIDE R8, R39, 0x2, R8 ;  /* 0x000000022708e825 */ /* 0x002fe200078e0208 */
[----:B------:R-:W-:Y:S01]  /*4740*/  @!P5 F2FP.BF16.F32.PACK_AB R22, RZ, R22 ;  /* 0x00000016ff16d23e */ /* 0x000fe200000010ff */
[----:B------:R-:W-:Y:S01]  /*4750*/  UIADD3 UR6, UPT, UPT, UR5, 0x9, URZ ;  /* 0x0000000905067890 */ /* 0x000fe2000fffe0ff */
[----:B------:R-:W-:Y:S01]  /*4760*/  @!P1 SHF.L.U32 R14, R15, 0x10, RZ ;  /* 0x000000100f0e9819 */ /* 0x000fe200000006ff */
[----:B--2---:R-:W-:-:S04]  /*4770*/  @!P5 IMAD.WIDE R6, R21, 0x2, R6 ;  /* 0x000000021506d825 */ /* 0x004fc800078e0206 */
[----:B------:R-:W-:Y:S01]  /*4780*/  @!P1 FADD R25, R14, R25 ;  /* 0x000000190e199221 */ /* 0x000fe20000000000 */
[----:B------:R1:W-:Y:S01]  /*4790*/  @!P5 STG.E.U16 desc[UR10][R6.64], R22 ;  /* 0x000000160600d986 */ /* 0x0003e2000c10150a */
[----:B------:R-:W2:Y:S03]  /*47a0*/  @!P3 LDC.64 R14, c[0x0][0x380] ;  /* 0x0000e000ff0ebb82 */ /* 0x000ea60000000a00 */
[----:B------:R5:W-:Y:S01]  /*47b0*/  @!P6 STG.E.U16 desc[UR10][R8.64], R20 ;  /* 0x000000140800e986 */ /* 0x000be2000c10150a */
[----:B------:R-:W-:Y:S01]  /*47c0*/  ISETP.LE.AND P6, PT, R18, UR6, PT ;  /* 0x0000000612007c0c */ /* 0x000fe2000bfc3270 */
[----:B------:R-:W-:Y:S01]  /*47d0*/  @!P0 FADD R24, R23, R24 ;  /* 0x0000001817188221 */ /* 0x000fe20000000000 */
[C-C-:B------:R-:W-:Y:S01]  /*47e0*/  @!P0 IMAD R21, R0.reuse, UR7, R37.reuse ;  /* 0x0000000700158c24 */ /* 0x140fe2000f8e0225 */
[----:B------:R-:W-:Y:S01]  /*47f0*/  @!P2 SHF.L.U32 R23, R19, 0x10, RZ ;  /* 0x000000101317a819 */ /* 0x000fe200000006ff */
[----:B------:R-:W-:Y:S01]  /*4800*/  UIADD3 UR4, UPT, UPT, UR5, 0x8, URZ ;  /* 0x0000000805047890 */ /* 0x000fe2000fffe0ff */
[----:B------:R-:W-:Y:S01]  /*4810*/  @!P2 IMAD R19, R0, UR9, R37 ;  /* 0x000000090013ac24 */ /* 0x000fe2000f8e0225 */
[----:B-1----:R-:W1:Y:S01]  /*4820*/  @!P4 LDC.64 R6, c[0x0][0x380] ;  /* 0x0000e000ff06cb82 */ /* 0x002e620000000a00 */
[----:B0-----:R-:W-:Y:S01]  /*4830*/  @!P0 IMAD.WIDE R4, R21, 0x2, R4 ;  /* 0x0000000215048825 */ /* 0x001fe200078e0204 */
[----:B------:R-:W-:-:S03]  /*4840*/  @!P0 F2FP.BF16.F32.PACK_AB R24, RZ, R24 ;  /* 0x00000018ff18823e */ /* 0x000fc600000010ff */
[----:B------:R-:W-:Y:S01]  /*4850*/  @!P2 FADD R26, R23, R26 ;  /* 0x0000001a171aa221 */ /* 0x000fe20000000000 */
[----:B------:R-:W-:Y:S01]  /*4860*/  @!P1 IMAD R21, R0, UR8, R37 ;  /* 0x0000000800159c24 */ /* 0x000fe2000f8e0225 */
[----:B------:R-:W-:Y:S01]  /*4870*/  ISETP.LE.AND P5, PT, R18, UR4, PT ;  /* 0x0000000412007c0c */ /* 0x000fe2000bfa3270 */
[----:B---3--:R-:W-:Y:S01]  /*4880*/  @!P2 IMAD.WIDE R12, R19, 0x2, R12 ;  /* 0x00000002130ca825 */ /* 0x008fe200078e020c */
[----:B------:R-:W-:Y:S02]  /*4890*/  PRMT R19, R24, 0x7610, R19 ;  /* 0x0000761018137816 */ /* 0x000fe40000000013 */
[----:B-----5:R-:W-:Y:S01]  /*48a0*/  @!P3 SHF.L.U32 R8, R17, 0x10, RZ ;  /* 0x000000101108b819 */ /* 0x020fe200000006ff */
[----:B----4-:R-:W-:Y:S01]  /*48b0*/  @!P1 IMAD.WIDE R10, R21, 0x2, R10 ;  /* 0x00000002150a9825 */ /* 0x010fe200078e020a */
[----:B------:R-:W-:Y:S01]  /*48c0*/  @!P1 F2FP.BF16.F32.PACK_AB R25, RZ, R25 ;  /* 0x00000019ff19923e */ /* 0x000fe200000010ff */
[----:B------:R-:W-:Y:S01]  /*48d0*/  UIADD3 UR7, UPT, UPT, UR5, 0xa, URZ ;  /* 0x0000000a05077890 */ /* 0x000fe2000fffe0ff */
[----:B------:R-:W-:Y:S01]  /*48e0*/  @!P2 F2FP.BF16.F32.PACK_AB R26, RZ, R26 ;  /* 0x0000001aff1aa23e */ /* 0x000fe200000010ff */
[----:B------:R-:W-:Y:S01]  /*48f0*/  UIADD3 UR8, UPT, UPT, UR5, 0xb, URZ ;  /* 0x0000000b05087890 */ /* 0x000fe2000fffe0ff */
[----:B------:R0:W-:Y:S01]  /*4900*/  @!P0 STG.E.U16 desc[UR10][R4.64], R19 ;  /* 0x0000001304008986 */ /* 0x0001e2000c10150a */
[----:B------:R-:W-:Y:S01]  /*4910*/  UIADD3 UR9, UPT, UPT, UR5, 0xc, URZ ;  /* 0x0000000c05097890 */ /* 0x000fe2000fffe0ff */
[----:B------:R-:W-:-:S02]  /*4920*/  @!P3 IMAD R9, R0, UR12, R37 ;  /* 0x0000000c0009bc24 */ /* 0x000fc4000f8e0225 */
[----:B------:R3:W-:Y:S01]  /*4930*/  @!P1 STG.E.U16 desc[UR10][R10.64], R25 ;  /* 0x000000190a009986 */ /* 0x0007e2000c10150a */
[----:B------:R-:W-:-:S03]  /*4940*/  ISETP.LE.AND P1, PT, R18, UR8, PT ;  /* 0x0000000812007c0c */ /* 0x000fc6000bf23270 */
[----:B------:R4:W-:Y:S01]  /*4950*/  @!P2 STG.E.U16 desc[UR10][R12.64], R26 ;  /* 0x0000001a0c00a986 */ /* 0x0009e2000c10150a */
[----:B------:R-:W-:Y:S01]  /*4960*/  ISETP.LE.AND P2, PT, R18, UR7, PT ;  /* 0x0000000712007c0c */ /* 0x000fe2000bf43270 */
[----:B------:R-:W-:Y:S01]  /*4970*/  @!P3 FADD R27, R8, R27 ;  /* 0x0000001b081bb221 */ /* 0x000fe20000000000 */
[----:B------:R-:W-:Y:S01]  /*4980*/  ISETP.LE.AND P0, PT, R18, UR9, PT ;  /* 0x0000000912007c0c */ /* 0x000fe2000bf03270 */
[----:B--2---:R-:W-:Y:S01]  /*4990*/  @!P3 IMAD.WIDE R8, R9, 0x2, R14 ;  /* 0x000000020908b825 */ /* 0x004fe200078e020e */
[----:B------:R-:W2:Y:S01]  /*49a0*/  @!P5 LDG.E.U16.CONSTANT R24, desc[UR10][R2.64] ;  /* 0x0000000a0218d981 */ /* 0x000ea2000c1e9500 */
[----:B0-----:R-:W0:Y:S02]  /*49b0*/  @!P6 LDC.64 R4, c[0x0][0x380] ;  /* 0x0000e000ff04eb82 */ /* 0x001e240000000a00 */
[----:B------:R-:W-:Y:S01]  /*49c0*/  @!P4 IMAD R15, R0, UR13, R37 ;  /* 0x0000000d000fcc24 */ /* 0x000fe2000f8e0225 */
[----:B------:R-:W-:Y:S01]  /*49d0*/  @!P3 F2FP.BF16.F32.PACK_AB R27, RZ, R27 ;  /* 0x0000001bff1bb23e */ /* 0x000fe200000010ff */
[----:B------:R-:W-:Y:S01]  /*49e0*/  UIADD3 UR12, UPT, UPT, UR5, 0xd, URZ ;  /* 0x0000000d050c7890 */ /* 0x000fe2000fffe0ff */
[----:B------:R-:W5:Y:S01]  /*49f0*/  @!P1 LDG.E.U16.CONSTANT R22, desc[UR10][R2.64] ;  /* 0x0000000a02169981 */ /* 0x000f62000c1e9500 */
[----:B-1----:R-:W-:Y:S01]  /*4a00*/  @!P4 IMAD.WIDE R6, R15, 0x2, R6 ;  /* 0x000000020f06c825 */ /* 0x002fe200078e0206 */
[----:B------:R-:W-:Y:S01]  /*4a10*/  UIADD3 UR13, UPT, UPT, UR5, 0xe, URZ ;  /* 0x0000000e050d7890 */ /* 0x000fe2000fffe0ff */
[----:B------:R-:W1:Y:S01]  /*4a20*/  @!P5 LDC.64 R14, c[0x0][0x380] ;  /* 0x0000e000ff0edb82 */ /* 0x000e620000000a00 */
[----:B------:R-:W-:Y:S01]  /*4a30*/  @!P3 STG.E.U16 desc[UR10][R8.64], R27 ;  /* 0x0000001b0800b986 */ /* 0x000fe2000c10150a */
[----:B------:R-:W-:-:S03]  /*4a40*/  ISETP.LE.AND P3, PT, R18, UR12, PT ;  /* 0x0000000c12007c0c */ /* 0x000fc6000bf63270 */
[----:B------:R-:W5:Y:S04]  /*4a50*/  @!P2 LDG.E.U16.CONSTANT R23, desc[UR10][R2.64] ;  /* 0x0000000a0217a981 */ /* 0x000f68000c1e9500 */
[----:B------:R-:W5:Y:S06]  /*4a60*/  @!P0 LDG.E.U16.CONSTANT R21, desc[UR10][R2.64] ;  /* 0x0000000a02158981 */ /* 0x000f6c000c1e9500 */
[----:B------:R-:W5:Y:S01]  /*4a70*/  @!P3 LDG.E.U16.CONSTANT R19, desc[UR10][R2.64] ;  /* 0x0000000a0213b981 */ /* 0x000f62000c1e9500 */
[----:B------:R-:W-:Y:S01]  /*4a80*/  @!P4 SHF.L.U32 R17, R16, 0x10, RZ ;  /* 0x000000101011c819 */ /* 0x000fe200000006ff */
[----:B---3--:R-:W-:-:S02]  /*4a90*/  @!P5 IMAD R11, R0, UR4, R37 ;  /* 0x00000004000bdc24 */ /* 0x008fc4000f8e0225 */
[----:B------:R-:W3:Y:S01]  /*4aa0*/  @!P6 LDG.E.U16.CONSTANT R16, desc[UR10][R2.64] ;  /* 0x0000000a0210e981 */ /* 0x000ee2000c1e9500 */
[----:B----4-:R-:W4:Y:S01]  /*4ab0*/  @!P3 LDC.64 R12, c[0x0][0x380] ;  /* 0x0000e000ff0cbb82 */ /* 0x010f220000000a00 */
[----:B------:R-:W-:-:S05]  /*4ac0*/  @!P4 FADD R28, R17, R28 ;  /* 0x0000001c111cc221 */ /* 0x000fca0000000000 */
[----:B------:R-:W-:-:S05]  /*4ad0*/  @!P4 F2FP.BF16.F32.PACK_AB R28, RZ, R28 ;  /* 0x0000001cff1cc23e */ /* 0x000fca00000010ff */
[----:B------:R0:W-:Y:S01]  /*4ae0*/  @!P4 STG.E.U16 desc[UR10][R6.64], R28 ;  /* 0x0000001c0600c986 */ /* 0x0001e2000c10150a */
[----:B------:R-:W-:Y:S01]  /*4af0*/  ISETP.LE.AND P4, PT, R18, UR13, PT ;  /* 0x0000000d12007c0c */ /* 0x000fe2000bf83270 */
[----:B-1----:R-:W-:Y:S02]  /*4b00*/  @!P5 IMAD.WIDE R14, R11, 0x2, R14 ;  /* 0x000000020b0ed825 */ /* 0x002fe400078e020e */
[----:B------:R-:W1:Y:S08]  /*4b10*/  @!P0 LDC.64 R10, c[0x0][0x380] ;  /* 0x0000e000ff0a8b82 */ /* 0x000e700000000a00 */
[----:B0-----:R-:W0:Y:S02]  /*4b20*/  @!P2 LDC.64 R6, c[0x0][0x380] ;  /* 0x0000e000ff06ab82 */ /* 0x001e240000000a00 */
[----:B------:R-:W4:Y:S01]  /*4b30*/  @!P4 LDG.E.U16.CONSTANT R20, desc[UR10][R2.64] ;  /* 0x0000000a0214c981 */ /* 0x000f22000c1e9500 */
[----:B------:R-:W-:-:S02]  /*4b40*/  @!P6 IMAD R17, R0, UR6, R37 ;  /* 0x000000060011ec24 */ /* 0x000fc4000f8e0225 */
[----:B------:R-:W-:Y:S01]  /*4b50*/  @!P1 IMAD R25, R0, UR8, R37 ;  /* 0x0000000800199c24 */ /* 0x000fe2000f8e0225 */
[----:B------:R-:W-:Y:S01]  /*4b60*/  UIADD3 UR4, UPT, UPT, UR5, 0xf, URZ ;  /* 0x0000000f05047890 */ /* 0x000fe2000fffe0ff */
[----:B--2---:R-:W-:-:S05]  /*4b70*/  @!P5 SHF.L.U32 R24, R24, 0x10, RZ ;  /* 0x000000101818d819 */ /* 0x004fca00000006ff */
[----:B------:R-:W-:Y:S01]  /*4b80*/  @!P5 FADD R29, R24, R29 ;  /* 0x0000001d181dd221 */ /* 0x000fe20000000000 */
[----:B-----5:R-:W-:-:S04]  /*4b90*/  @!P1 SHF.L.U32 R27, R22, 0x10, RZ ;  /* 0x00000010161b9819 */ /* 0x020fc800000006ff */
[----:B------:R-:W-:Y:S02]  /*4ba0*/  @!P5 F2FP.BF16.F32.PACK_AB R29, RZ, R29 ;  /* 0x0000001dff1dd23e */ /* 0x000fe400000010ff */
[----:B------:R-:W-:Y:S02]  /*4bb0*/  @!P2 SHF.L.U32 R24, R23, 0x10, RZ ;  /* 0x000000101718a819 */ /* 0x000fe400000006ff */
[----:B------:R-:W-:-:S03]  /*4bc0*/  @!P0 SHF.L.U32 R22, R21, 0x10, RZ ;  /* 0x0000001015168819 */ /* 0x000fc600000006ff */
[----:B------:R-:W-:Y:S01]  /*4bd0*/  @!P2 FADD R31, R24, R31 ;  /* 0x0000001f181fa221 */ /* 0x000fe20000000000 */
[----:B------:R-:W-:Y:S02]  /*4be0*/  @!P2 IMAD R23, R0, UR7, R37 ;  /* 0x000000070017ac24 */ /* 0x000fe4000f8e0225 */
[----:B------:R-:W-:Y:S01]  /*4bf0*/  @!P1 FADD R32, R27, R32 ;  /* 0x000000201b209221 */ /* 0x000fe20000000000 */
[----:B------:R2:W-:Y:S01]  /*4c00*/  @!P5 STG.E.U16 desc[UR10][R14.64], R29 ;  /* 0x0000001d0e00d986 */ /* 0x0005e2000c10150a */
[----:B------:R-:W-:Y:S01]  /*4c10*/  @!P0 FADD R33, R22, R33 ;  /* 0x0000002116218221 */ /* 0x000fe20000000000 */
[----:B0-----:R-:W-:Y:S01]  /*4c20*/  @!P2 IMAD.WIDE R6, R23, 0x2, R6 ;  /* 0x000000021706a825 */ /* 0x001fe200078e0206 */
[----:B------:R-:W-:Y:S02]  /*4c30*/  @!P2 F2FP.BF16.F32.PACK_AB R31, RZ, R31 ;  /* 0x0000001fff1fa23e */ /* 0x000fe400000010ff */
[----:B------:R-:W-:Y:S02]  /*4c40*/  @!P1 F2FP.BF16.F32.PACK_AB R32, RZ, R32 ;  /* 0x00000020ff20923e */ /* 0x000fe400000010ff */
[----:B------:R-:W-:Y:S01]  /*4c50*/  @!P0 F2FP.BF16.F32.PACK_AB R33, RZ, R33 ;  /* 0x00000021ff21823e */ /* 0x000fe200000010ff */
[----:B--2---:R-:W-:Y:S01]  /*4c60*/  @!P0 IMAD R15, R0, UR9, R37 ;  /* 0x00000009000f8c24 */ /* 0x004fe2000f8e0225 */
[----:B------:R-:W-:-:S03]  /*4c70*/  @!P3 SHF.L.U32 R19, R19, 0x10, RZ ;  /* 0x000000101313b819 */ /* 0x000fc600000006ff */
[----:B-1----:R-:W-:-:S04]  /*4c80*/  @!P0 IMAD.WIDE R10, R15, 0x2, R10 ;  /* 0x000000020f0a8825 */ /* 0x002fc800078e020a */
[----:B------:R-:W-:Y:S01]  /*4c90*/  @!P3 FADD R34, R19, R34 ;  /* 0x000000221322b221 */ /* 0x000fe20000000000 */
[----:B------:R-:W-:-:S04]  /*4ca0*/  @!P4 IMAD R15, R0, UR13, R37 ;  /* 0x0000000d000fcc24 */ /* 0x000fc8000f8e0225 */
[----:B------:R-:W-:Y:S02]  /*4cb0*/  @!P3 F2FP.BF16.F32.PACK_AB R34, RZ, R34 ;  /* 0x00000022ff22b23e */ /* 0x000fe400000010ff */
[----:B---3--:R-:W-:-:S05]  /*4cc0*/  @!P6 SHF.L.U32 R9, R16, 0x10, RZ ;  /* 0x000000101009e819 */ /* 0x008fca00000006ff */
[----:B------:R-:W-:Y:S02]  /*4cd0*/  @!P6 FADD R30, R9, R30 ;  /* 0x0000001e091ee221 */ /* 0x000fe40000000000 */
[----:B------:R-:W0:Y:S01]  /*4ce0*/  @!P1 LDC.64 R8, c[0x0][0x380] ;  /* 0x0000e000ff089b82 */ /* 0x000e220000000a00 */
[----:B------:R-:W-:-:S07]  /*4cf0*/  @!P6 IMAD.WIDE R16, R17, 0x2, R4 ;  /* 0x000000021110e825 */ /* 0x000fce00078e0204 */
[----:B------:R-:W1:Y:S01]  /*4d00*/  @!P4 LDC.64 R4, c[0x0][0x380] ;  /* 0x0000e000ff04cb82 */ /* 0x000e620000000a00 */
[----:B------:R-:W-:-:S05]  /*4d10*/  @!P6 F2FP.BF16.F32.PACK_AB R30, RZ, R30 ;  /* 0x0000001eff1ee23e */ /* 0x000fca00000010ff */
[----:B------:R2:W-:Y:S04]  /*4d20*/  @!P6 STG.E.U16 desc[UR10][R16.64], R30 ;  /* 0x0000001e1000e986 */ /* 0x0005e8000c10150a */
[----:B------:R3:W-:Y:S01]  /*4d30*/  @!P2 STG.E.U16 desc[UR10][R6.64], R31 ;  /* 0x0000001f0600a986 */ /* 0x0007e2000c10150a */
[----:B----4-:R-:W-:Y:S01]  /*4d40*/  @!P4 SHF.L.U32 R20, R20, 0x10, RZ ;  /* 0x000000101414c819 */ /* 0x010fe200000006ff */
[----:B0-----:R-:W-:-:S04]  /*4d50*/  @!P1 IMAD.WIDE R8, R25, 0x2, R8 ;  /* 0x0000000219089825 */ /* 0x001fc800078e0208 */
[----:B------:R-:W-:Y:S01]  /*4d60*/  @!P4 FADD R35, R20, R35 ;  /* 0x000000231423c221 */ /* 0x000fe20000000000 */
[----:B------:R3:W-:Y:S01]  /*4d70*/  @!P1 STG.E.U16 desc[UR10][R8.64], R32 ;  /* 0x0000002008009986 */ /* 0x0007e2000c10150a */
[----:B--2---:R-:W-:-:S03]  /*4d80*/  @!P3 IMAD R17, R0, UR12, R37 ;  /* 0x0000000c0011bc24 */ /* 0x004fc6000f8e0225 */
[----:B------:R3:W-:Y:S01]  /*4d90*/  @!P0 STG.E.U16 desc[UR10][R10.64], R33 ;  /* 0x000000210a008986 */ /* 0x0007e2000c10150a */
[----:B------:R-:W-:Y:S01]  /*4da0*/  ISETP.LE.AND P0, PT, R18, UR4, PT ;  /* 0x0000000412007c0c */ /* 0x000fe2000bf03270 */
[----:B------:R-:W-:Y:S01]  /*4db0*/  @!P3 IMAD.WIDE R12, R17, 0x2, R12 ;  /* 0x00000002110cb825 */ /* 0x000fe200078e020c */
[----:B------:R-:W-:-:S03]  /*4dc0*/  @!P4 F2FP.BF16.F32.PACK_AB R35, RZ, R35 ;  /* 0x00000023ff23c23e */ /* 0x000fc600000010ff */
[----:B-1----:R-:W-:Y:S01]  /*4dd0*/  @!P4 IMAD.WIDE R4, R15, 0x2, R4 ;  /* 0x000000020f04c825 */ /* 0x002fe200078e0204 */
[----:B------:R3:W-:Y:S04]  /*4de0*/  @!P3 STG.E.U16 desc[UR10][R12.64], R34 ;  /* 0x000000220c00b986 */ /* 0x0007e8000c10150a */
[----:B------:R3:W-:Y:S03]  /*4df0*/  @!P4 STG.E.U16 desc[UR10][R4.64], R35 ;  /* 0x000000230400c986 */ /* 0x0007e6000c10150a */
[----:B------:R-:W-:Y:S05]  /*4e00*/  @P0 EXIT ;  /* 0x000000000000094d */ /* 0x000fea0003800000 */
[----:B------:R-:W2:Y:S01]  /*4e10*/  LDG.E.U16.CONSTANT R2, desc[UR10][R2.64] ;  /* 0x0000000a02027981 */ /* 0x000ea2000c1e9500 */
[----:B---3--:R-:W0:Y:S01]  /*4e20*/  LDC.64 R4, c[0x0][0x380] ;  /* 0x0000e000ff047b82 */ /* 0x008e220000000a00 */
[----:B------:R-:W-:-:S04]  /*4e30*/  IMAD R37, R0, UR4, R37 ;  /* 0x0000000400257c24 */ /* 0x000fc8000f8e0225 */
[----:B0-----:R-:W-:Y:S01]  /*4e40*/  IMAD.WIDE R4, R37, 0x2, R4 ;  /* 0x0000000225047825 */ /* 0x001fe200078e0204 */
[----:B--2---:R-:W-:-:S05]  /*4e50*/  SHF.L.U32 R7, R2, 0x10, RZ ;  /* 0x0000001002077819 */ /* 0x004fca00000006ff */
[----:B------:R-:W-:-:S05]  /*4e60*/  FADD R36, R7, R36 ;  /* 0x0000002407247221 */ /* 0x000fca0000000000 */
[----:B------:R-:W-:-:S05]  /*4e70*/  F2FP.BF16.F32.PACK_AB R36, RZ, R36 ;  /* 0x00000024ff24723e */ /* 0x000fca00000010ff */
[----:B------:R-:W-:Y:S01]  /*4e80*/  STG.E.U16 desc[UR10][R4.64], R36 ;  /* 0x0000002404007986 */ /* 0x000fe2000c10150a */
[----:B------:R-:W-:Y:S05]  /*4e90*/  EXIT ;  /* 0x000000000000794d */ /* 0x000fea0003800000 */
.L_x_38:
[----:B------:R-:W0:Y:S01]  /*4ea0*/  LDC R14, c[0x0][0x3a0] ;  /* 0x0000e800ff0e7b82 */ /* 0x000e220000000800 */
[----:B------:R-:W-:Y:S02]  /*4eb0*/  UIADD3 UR4, UPT, UPT, UR5, 0x1, URZ ;  /* 0x0000000105047890 */ /* 0x000fe4000fffe0ff */
[----:B------:R-:W-:Y:S02]  /*4ec0*/  UIADD3 UR6, UPT, UPT, UR5, 0x2, URZ ;  /* 0x0000000205067890 */ /* 0x000fe4000fffe0ff */
[----:B------:R-:W-:Y:S02]  /*4ed0*/  UIADD3 UR7, UPT, UPT, UR5, 0x3, URZ ;  /* 0x0000000305077890 */ /* 0x000fe4000fffe0ff */
[----:B------:R-:W-:Y:S02]  /*4ee0*/  UIADD3 UR9, UPT, UPT, UR5, 0x5, URZ ;  /* 0x0000000505097890 */ /* 0x000fe4000fffe0ff */
[----:B------:R-:W-:Y:S02]  /*4ef0*/  UIADD3 UR8, UPT, UPT, UR5, 0x4, URZ ;  /* 0x0000000405087890 */ /* 0x000fe4000fffe0ff */
[----:B------:R-:W-:-:S02]  /*4f00*/  UIADD3 UR12, UPT, UPT, UR5, 0x6, URZ ;  /* 0x00000006050c7890 */ /* 0x000fc4000fffe0ff */
[----:B------:R-:W-:Y:S02]  /*4f10*/  UIADD3 UR13, UPT, UPT, UR5, 0x7, URZ ;  /* 0x00000007050d7890 */ /* 0x000fe4000fffe0ff */
[C---:B0-----:R-:W-:Y:S02]  /*4f20*/  ISETP.LE.AND P0, PT, R14.reuse, UR5, PT ;  /* 0x000000050e007c0c */ /* 0x041fe4000bf03270 */
[C---:B------:R-:W-:Y:S02]  /*4f30*/  ISETP.LE.AND P2, PT, R14.reuse, UR4, PT ;  /* 0x000000040e007c0c */ /* 0x040fe4000bf43270 */
[C---:B------:R-:W-:Y:S02]  /*4f40*/  ISETP.LE.AND P3, PT, R14.reuse, UR6, PT ;  /* 0x000000060e007c0c */ /* 0x040fe4000bf63270 */
[C---:B------:R-:W-:Y:S02]  /*4f50*/  ISETP.LE.AND P4, PT, R14.reuse, UR7, PT ;  /* 0x000000070e007c0c */ /* 0x040fe4000bf83270 */
[----:B------:R-:W-:-:S02]  /*4f60*/  ISETP.LE.AND P6, PT, R14, UR9, PT ;  /* 0x000000090e007c0c */ /* 0x000fc4000bfc3270 */
[C---:B------:R-:W-:Y:S02]  /*4f70*/  ISETP.LE.AND P5, PT, R14.reuse, UR8, PT ;  /* 0x000000080e007c0c */ /* 0x040fe4000bfa3270 */
[----:B------:R-:W-:Y:S01]  /*4f80*/  ISETP.LE.AND P1, PT, R14, UR13, PT ;  /* 0x0000000d0e007c0c */ /* 0x000fe2000bf23270 */
[----:B------:R-:W0:Y:S01]  /*4f90*/  @!P0 LDC.64 R4, c[0x0][0x380] ;  /* 0x0000e000ff048b82 */ /* 0x000e220000000a00 */
[C-C-:B------:R-:W-:Y:S01]  /*4fa0*/  @!P0 IMAD R7, R0.reuse, UR5, R37.reuse ;  /* 0x0000000500078c24 */ /* 0x140fe2000f8e0225 */
[----:B------:R-:W-:Y:S01]  /*4fb0*/  @!P0 F2FP.BF16.F32.PACK_AB R21, RZ, R21 ;  /* 0x00000015ff15823e */ /* 0x000fe200000010ff */
[C-C-:B------:R-:W-:Y:S01]  /*4fc0*/  @!P2 IMAD R17, R0.reuse, UR4, R37.reuse ;  /* 0x000000040011ac24 */ /* 0x140fe2000f8e0225 */
[----:B------:R-:W-:Y:S01]  /*4fd0*/  @!P2 F2FP.BF16.F32.PACK_AB R22, RZ, R22 ;  /* 0x00000016ff16a23e */ /* 0x000fe200000010ff */
[C-C-:B------:R-:W-:Y:S01]  /*4fe0*/  @!P3 IMAD R15, R0.reuse, UR6, R37.reuse ;  /* 0x00000006000fbc24 */ /* 0x140fe2000f8e0225 */
[----:B------:R-:W-:Y:S01]  /*4ff0*/  @!P3 F2FP.BF16.F32.PACK_AB R23, RZ, R23 ;  /* 0x00000017ff17b23e */ /* 0x000fe200000010ff */
[----:B------:R-:W-:Y:S01]  /*5000*/  UIADD3 UR4, UPT, UPT, UR5, 0x8, URZ ;  /* 0x0000000805047890 */ /* 0x000fe2000fffe0ff */
[----:B------:R-:W1:Y:S01]  /*5010*/  @!P2 LDC.64 R2, c[0x0][0x380] ;  /* 0x0000e000ff02ab82 */ /* 0x000e620000000a00 */
[----:B------:R-:W-:Y:S01]  /*5020*/  UIADD3 UR6, UPT, UPT, UR5, 0x9, URZ ;  /* 0x0000000905067890 */ /* 0x000fe2000fffe0ff */
[----:B------:R-:W-:Y:S01]  /*5030*/  @!P4 IMAD R19, R0, UR7, R37 ;  /* 0x000000070013cc24 */ /* 0x000fe2000f8e0225 */
[----:B------:R-:W-:Y:S01]  /*5040*/  @!P4 F2FP.BF16.F32.PACK_AB R24, RZ, R24 ;  /* 0x00000018ff18c23e */ /* 0x000fe200000010ff */
[----:B------:R-:W-:Y:S01]  /*5050*/  UIADD3 UR7, UPT, UPT, UR5, 0xa, URZ ;  /* 0x0000000a05077890 */ /* 0x000fe2000fffe0ff */
[----:B------:R-:W-:-:S02]  /*5060*/  @!P5 F2FP.BF16.F32.PACK_AB R25, RZ, R25 ;  /* 0x00000019ff19d23e */ /* 0x000fc400000010ff */
[----:B------:R-:W-:Y:S01]  /*5070*/  @!P6 F2FP.BF16.F32.PACK_AB R26, RZ, R26 ;  /* 0x0000001aff1ae23e */ /* 0x000fe200000010ff */
[----:B------:R-:W2:Y:S01]  /*5080*/  @!P4 LDC.64 R8, c[0x0][0x380] ;  /* 0x0000e000ff08cb82 */ /* 0x000ea20000000a00 */
[----:B------:R-:W-:Y:S01]  /*5090*/  @!P1 F2FP.BF16.F32.PACK_AB R28, RZ, R28 ;  /* 0x0000001cff1c923e */ /* 0x000fe200000010ff */
[----:B0-----:R-:W-:-:S06]  /*50a0*/  @!P0 IMAD.WIDE R4, R7, 0x2, R4 ;  /* 0x0000000207048825 */ /* 0x001fcc00078e0204 */
[----:B------:R-:W0:Y:S01]  /*50b0*/  @!P6 LDC.64 R12, c[0x0][0x380] ;  /* 0x0000e000ff0ceb82 */ /* 0x000e220000000a00 */
[----:B------:R3:W-:Y:S01]  /*50c0*/  @!P0 STG.E.U16 desc[UR10][R4.64], R21 ;  /* 0x0000001504008986 */ /* 0x0007e2000c10150a */
[----:B------:R-:W-:Y:S01]  /*50d0*/  ISETP.LE.AND P0, PT, R14, UR12, PT ;  /* 0x0000000c0e007c0c */ /* 0x000fe2000bf03270 */
[----:B-1----:R-:W-:-:S05]  /*50e0*/  @!P2 IMAD.WIDE R16, R17, 0x2, R2 ;  /* 0x000000021110a825 */ /* 0x002fca00078e0202 */
[----:B------:R-:W1:Y:S01]  /*50f0*/  @!P3 LDC.64 R6, c[0x0][0x380] ;  /* 0x0000e000ff06bb82 */ /* 0x000e620000000a00 */
[----:B------:R4:W-:Y:S01]  /*5100*/  @!P2 STG.E.U16 desc[UR10][R16.64], R22 ;  /* 0x000000161000a986 */ /* 0x0009e2000c10150a */
[----:B------:R-:W-:Y:S01]  /*5110*/  ISETP.LE.AND P2, PT, R14, UR6, PT ;  /* 0x000000060e007c0c */ /* 0x000fe2000bf43270 */
[----:B--2---:R-:W-:-:S05]  /*5120*/  @!P4 IMAD.WIDE R8, R19, 0x2, R8 ;  /* 0x000000021308c825 */ /* 0x004fca00078e0208 */
[----:B------:R-:W2:Y:S01]  /*5130*/  @!P5 LDC.64 R10, c[0x0][0x380] ;  /* 0x0000e000ff0adb82 */ /* 0x000ea20000000a00 */
[----:B------:R-:W-:Y:S01]  /*5140*/  @!P0 F2FP.BF16.F32.PACK_AB R27, RZ, R27 ;  /* 0x0000001bff1b823e */ /* 0x000fe200000010ff */
[----:B---3--:R-:W-:Y:S01]  /*5150*/  @!P5 IMAD R21, R0, UR8, R37 ;  /* 0x000000080015dc24 */ /* 0x008fe2000f8e0225 */
[----:B------:R-:W-:-:S05]  /*5160*/  UIADD3 UR8, UPT, UPT, UR5, 0xb, URZ ;  /* 0x0000000b05087890 */ /* 0x000fca000fffe0ff */
[----:B------:R-:W3:Y:S01]  /*5170*/  @!P0 LDC.64 R4, c[0x0][0x380] ;  /* 0x0000e000ff048b82 */ /* 0x000ee20000000a00 */
[----:B----4-:R-:W-:Y:S01]  /*5180*/  @!P1 IMAD R17, R0, UR13, R37 ;  /* 0x0000000d00119c24 */ /* 0x010fe2000f8e0225 */
[----:B------:R-:W-:Y:S01]  /*5190*/  UIADD3 UR13, UPT, UPT, UR5, 0xe, URZ ;  /* 0x0000000e050d7890 */ /* 0x000fe2000fffe0ff */
[----:B------:R-:W-:-:S05]  /*51a0*/  @!P2 F2FP.BF16.F32.PACK_AB R30, RZ, R30 ;  /* 0x0000001eff1ea23e */ /* 0x000fca00000010ff */
[----:B------:R-:W4:Y:S01]  /*51b0*/  @!P1 LDC.64 R2, c[0x0][0x380] ;  /* 0x0000e000ff029b82 */ /* 0x000f220000000a00 */
[----:B-1----:R-:W-:-:S04]  /*51c0*/  @!P3 IMAD.WIDE R6, R15, 0x2, R6 ;  /* 0x000000020f06b825 */ /* 0x002fc800078e0206 */
[----:B------:R-:W-:Y:S01]  /*51d0*/  @!P6 IMAD R15, R0, UR9, R37 ;  /* 0x00000009000fec24 */ /* 0x000fe2000f8e0225 */
[----:B------:R-:W-:Y:S01]  /*51e0*/  @!P3 STG.E.U16 desc[UR10][R6.64], R23 ;  /* 0x000000170600b986 */ /* 0x000fe2000c10150a */
[C---:B------:R-:W-:Y:S01]  /*51f0*/  ISETP.LE.AND P3, PT, R14.reuse, UR4, PT ;  /* 0x000000040e007c0c */ /* 0x040fe2000bf63270 */
[----:B--2---:R-:W-:Y:S01]  /*5200*/  @!P5 IMAD.WIDE R10, R21, 0x2, R10 ;  /* 0x00000002150ad825 */ /* 0x004fe200078e020a */
[----:B------:R-:W-:Y:S01]  /*5210*/  UIADD3 UR9, UPT, UPT, UR5, 0xc, URZ ;  /* 0x0000000c05097890 */ /* 0x000fe2000fffe0ff */
[----:B------:R-:W-:Y:S01]  /*5220*/  @!P4 STG.E.U16 desc[UR10][R8.64], R24 ;  /* 0x000000180800c986 */ /* 0x000fe2000c10150a */
[C---:B------:R-:W-:Y:S01]  /*5230*/  ISETP.LE.AND P4, PT, R14.reuse, UR7, PT ;  /* 0x000000070e007c0c */ /* 0x040fe2000bf83270 */
[----:B0-----:R-:W-:Y:S02]  /*5240*/  @!P6 IMAD.WIDE R12, R15, 0x2, R12 ;  /* 0x000000020f0ce825 */ /* 0x001fe400078e020c */
[----:B------:R-:W-:Y:S01]  /*5250*/  @!P5 STG.E.U16 desc[UR10][R10.64], R25 ;  /* 0x000000190a00d986 */ /* 0x000fe2000c10150a */
[----:B------:R-:W-:Y:S01]  /*5260*/  ISETP.LE.AND P5, PT, R14, UR9, PT ;  /* 0x000000090e007c0c */ /* 0x000fe2000bfa3270 */
[----:B------:R-:W-:Y:S01]  /*5270*/  @!P0 IMAD R15, R0, UR12, R37 ;  /* 0x0000000c000f8c24 */ /* 0x000fe2000f8e0225 */
[----:B------:R-:W-:Y:S01]  /*5280*/  UIADD3 UR12, UPT, UPT, UR5, 0xd, URZ ;  /* 0x0000000d050c7890 */ /* 0x000fe2000fffe0ff */
[----:B------:R0:W-:Y:S01]  /*5290*/  @!P6 STG.E.U16 desc[UR10][R12.64], R26 ;  /* 0x0000001a0c00e986 */ /* 0x0001e2000c10150a */
[----:B------:R-:W-:Y:S01]  /*52a0*/  ISETP.LE.AND P6, PT, R14, UR8, PT ;  /* 0x000000080e007c0c */ /* 0x000fe2000bfc3270 */
[----:B---3--:R-:W-:Y:S01]  /*52b0*/  @!P0 IMAD.WIDE R4, R15, 0x2, R4 ;  /* 0x000000020f048825 */ /* 0x008fe200078e0204 */
[----:B------:R-:W-:-:S03]  /*52c0*/  @!P3 F2FP.BF16.F32.PACK_AB R29, RZ, R29 ;  /* 0x0000001dff1db23e */ /* 0x000fc600000010ff */
[----:B----4-:R-:W-:Y:S01]  /*52d0*/  @!P1 IMAD.WIDE R2, R17, 0x2, R2 ;  /* 0x0000000211029825 */ /* 0x010fe200078e0202 */
[----:B------:R1:W-:Y:S01]  /*52e0*/  @!P0 STG.E.U16 desc[UR10][R4.64], R27 ;  /* 0x0000001b04008986 */ /* 0x0003e2000c10150a */
[----:B------:R-:W2:Y:S01]  /*52f0*/  @!P3 LDC.64 R16, c[0x0][0x380] ;  /* 0x0000e000ff10bb82 */ /* 0x000ea20000000a00 */
[----:B------:R-:W-:Y:S01]  /*5300*/  ISETP.LE.AND P0, PT, R14, UR13, PT ;  /* 0x0000000d0e007c0c */ /* 0x000fe2000bf03270 */
[--C-:B------:R-:W-:Y:S01]  /*5310*/  @!P3 IMAD R15, R0, UR4, R37.reuse ;  /* 0x00000004000fbc24 */ /* 0x100fe2000f8e0225 */
[----:B------:R3:W-:Y:S01]  /*5320*/  @!P1 STG.E.U16 desc[UR10][R2.64], R28 ;  /* 0x0000001c02009986 */ /* 0x0007e2000c10150a */
[----:B------:R-:W-:Y:S01]  /*5330*/  ISETP.LE.AND P1, PT, R14, UR12, PT ;  /* 0x0000000c0e007c0c */ /* 0x000fe2000bf23270 */
[----:B------:R-:W-:Y:S01]  /*5340*/  UIADD3 UR4, UPT, UPT, UR5, 0xf, URZ ;  /* 0x0000000f05047890 */ /* 0x000fe2000fffe0ff */
[----:B------:R-:W-:Y:S01]  /*5350*/  @!P5 IMAD R19, R0, UR9, R37 ;  /* 0x000000090013dc24 */ /* 0x000fe2000f8e0225 */
[----:B------:R-:W-:Y:S01]  /*5360*/  @!P4 F2FP.BF16.F32.PACK_AB R31, RZ, R31 ;  /* 0x0000001fff1fc23e */ /* 0x000fe200000010ff */
[----:B0-----:R-:W0:Y:S01]  /*5370*/  @!P2 LDC.64 R12, c[0x0][0x380] ;  /* 0x0000e000ff0cab82 */ /* 0x001e220000000a00 */
[----:B------:R-:W-:-:S02]  /*5380*/  @!P6 F2FP.BF16.F32.PACK_AB R32, RZ, R32 ;  /* 0x00000020ff20e23e */ /* 0x000fc400000010ff */
[----:B------:R-:W-:-:S03]  /*5390*/  @!P5 F2FP.BF16.F32.PACK_AB R33, RZ, R33 ;  /* 0x00000021ff21d23e */ /* 0x000fc600000010ff */
[C-C-:B------:R-:W-:Y:S01]  /*53a0*/  @!P0 IMAD R23, R0.reuse, UR13, R37.reuse ;  /* 0x0000000d00178c24 */ /* 0x140fe2000f8e0225 */
[----:B------:R-:W-:Y:S01]  /*53b0*/  @!P0 F2FP.BF16.F32.PACK_AB R35, RZ, R35 ;  /* 0x00000023ff23823e */ /* 0x000fe200000010ff */
[----:B------:R-:W4:Y:S01]  /*53c0*/  @!P4 LDC.64 R10, c[0x0][0x380] ;  /* 0x0000e000ff0acb82 */ /* 0x000f220000000a00 */
[----:B------:R-:W-:Y:S01]  /*53d0*/  @!P1 IMAD R21, R0, UR12, R37 ;  /* 0x0000000c00159c24 */ /* 0x000fe2000f8e0225 */
[----:B------:R-:W-:-:S06]  /*53e0*/  @!P1 F2FP.BF16.F32.PACK_AB R34, RZ, R34 ;  /* 0x00000022ff22923e */ /* 0x000fcc00000010ff */
[----:B------:R-:W5:Y:S01]  /*53f0*/  @!P6 LDC.64 R8, c[0x0][0x380] ;  /* 0x0000e000ff08eb82 */ /* 0x000f620000000a00 */
[----:B--2---:R-:W-:-:S04]  /*5400*/  @!P3 IMAD.WIDE R16, R15, 0x2, R16 ;  /* 0x000000020f10b825 */ /* 0x004fc800078e0210 */
[----:B------:R-:W-:Y:S01]  /*5410*/  @!P2 IMAD R15, R0, UR6, R37 ;  /* 0x00000006000fac24 */ /* 0x000fe2000f8e0225 */
[----:B------:R2:W-:Y:S01]  /*5420*/  @!P3 STG.E.U16 desc[UR10][R16.64], R29 ;  /* 0x0000001d1000b986 */ /* 0x0005e2000c10150a */
[----:B------:R-:W-:Y:S01]  /*5430*/  ISETP.LE.AND P3, PT, R14, UR4, PT ;  /* 0x000000040e007c0c */ /* 0x000fe2000bf63270 */
[----:B------:R-:W2:Y:S01]  /*5440*/  @!P5 LDC.64 R6, c[0x0][0x380] ;  /* 0x0000e000ff06db82 */ /* 0x000ea20000000a00 */
[----:B0-----:R-:W-:-:S04]  /*5450*/  @!P2 IMAD.WIDE R12, R15, 0x2, R12 ;  /* 0x000000020f0ca825 */ /* 0x001fc800078e020c */
[----:B------:R-:W-:Y:S01]  /*5460*/  @!P4 IMAD R15, R0, UR7, R37 ;  /* 0x00000007000fcc24 */ /* 0x000fe2000f8e0225 */
[----:B------:R0:W-:Y:S02]  /*5470*/  @!P2 STG.E.U16 desc[UR10][R12.64], R30 ;  /* 0x0000001e0c00a986 */ /* 0x0001e4000c10150a */
[----:B-1----:R-:W1:Y:S01]  /*5480*/  @!P1 LDC.64 R4, c[0x0][0x380] ;  /* 0x0000e000ff049b82 */ /* 0x002e620000000a00 */
[----:B----4-:R-:W-:-:S04]  /*5490*/  @!P4 IMAD.WIDE R10, R15, 0x2, R10 ;  /* 0x000000020f0ac825 */ /* 0x010fc800078e020a */
[----:B------:R-:W-:Y:S01]  /*54a0*/  @!P6 IMAD R15, R0, UR8, R37 ;  /* 0x00000008000fec24 */ /* 0x000fe2000f8e0225 */
[----:B------:R0:W-:Y:S02]  /*54b0*/  @!P4 STG.E.U16 desc[UR10][R10.64], R31 ;  /* 0x0000001f0a00c986 */ /* 0x0001e4000c10150a */
[----:B---3--:R-:W3:Y:S01]  /*54c0*/  @!P0 LDC.64 R2, c[0x0][0x380] ;  /* 0x0000e000ff028b82 */ /* 0x008ee20000000a00 */
[----:B-----5:R-:W-:-:S05]  /*54d0*/  @!P6 IMAD.WIDE R8, R15, 0x2, R8 ;  /* 0x000000020f08e825 */ /* 0x020fca00078e0208 */
[----:B------:R0:W-:Y:S01]  /*54e0*/  @!P6 STG.E.U16 desc[UR10][R8.64], R32 ;  /* 0x000000200800e986 */ /* 0x0001e2000c10150a */
[----:B--2---:R-:W-:-:S05]  /*54f0*/  @!P5 IMAD.WIDE R6, R19, 0x2, R6 ;  /* 0x000000021306d825 */ /* 0x004fca00078e0206 */
[----:B------:R0:W-:Y:S01]  /*5500*/  @!P5 STG.E.U16 desc[UR10][R6.64], R33 ;  /* 0x000000210600d986 */ /* 0x0001e2000c10150a */
[----:B-1----:R-:W-:-:S05]  /*5510*/  @!P1 IMAD.WIDE R4, R21, 0x2, R4 ;  /* 0x0000000215049825 */ /* 0x002fca00078e0204 */
[----:B------:R0:W-:Y:S01]  /*5520*/  @!P1 STG.E.U16 desc[UR10][R4.64], R34 ;  /* 0x0000002204009986 */ /* 0x0001e2000c10150a */
[----:B---3--:R-:W-:-:S05]  /*5530*/  @!P0 IMAD.WIDE R2, R23, 0x2, R2 ;  /* 0x0000000217028825 */ /* 0x008fca00078e0202 */
[----:B------:R0:W-:Y:S01]  /*5540*/  @!P0 STG.E.U16 desc[UR10][R2.64], R35 ;  /* 0x0000002302008986 */ /* 0x0001e2000c10150a */
[----:B------:R-:W-:Y:S05]  /*5550*/  @P3 EXIT ;  /* 0x000000000000394d */ /* 0x000fea0003800000 */
[----:B0-----:R-:W0:Y:S01]  /*5560*/  LDC.64 R2, c[0x0][0x380] ;  /* 0x0000e000ff027b82 */ /* 0x001e220000000a00 */
[----:B------:R-:W-:Y:S01]  /*5570*/  IMAD R37, R0, UR4, R37 ;  /* 0x0000000400257c24 */ /* 0x000fe2000f8e0225 */
[----:B------:R-:W-:-:S03]  /*5580*/  F2FP.BF16.F32.PACK_AB R36, RZ, R36 ;  /* 0x00000024ff24723e */ /* 0x000fc600000010ff */
[----:B0-----:R-:W-:-:S05]  /*5590*/  IMAD.WIDE R2, R37, 0x2, R2 ;  /* 0x0000000225027825 */ /* 0x001fca00078e0202 */
[----:B------:R-:W-:Y:S01]  /*55a0*/  STG.E.U16 desc[UR10][R2.64], R36 ;  /* 0x0000002402007986 */ /* 0x000fe2000c10150a */
[----:B------:R-:W-:Y:S05]  /*55b0*/  EXIT ;  /* 0x000000000000794d */ /* 0x000fea0003800000 */
.L_x_39:
[----:B------:R-:W-:-:S00]  /*55c0*/  BRA `(.L_x_39) ;  /* 0xfffffffc00fc7947 */ /* 0x000fc0000383ffff */
[----:B------:R-:W-:-:S00]  /*55d0*/  NOP ;  /* 0x0000000000007918 */ /* 0x000fc00000000000 */
        /* <DEDUP_REMOVED lines=10> */
.L_x_40:


//--------------------- .nv.shared.mxfp4_gemm_bf16 --------------------------
	.section	.nv.shared.mxfp4_gemm_bf16,"aw",@nobits
	.sectionflags	@""
	.align	4
.nv.shared.mxfp4_gemm_bf16:
	.zero		3072


//--------------------- .nv.shared.reserved.0     --------------------------
	.section	.nv.shared.reserved.0,"aw",@nobits
	.weak		__nv_reservedSMEM_offset_0_alias
	.size		__nv_reservedSMEM_offset_0_alias, 0, 64
	.other		__nv_reservedSMEM_offset_0_alias,@"STO_CUDA_RESERVED_SHARED STV_DEFAULT"
__nv_reservedSMEM_offset_0_alias:
	.zero		0
	.zero		64


//--------------------- .nv.constant0.mxfp4_gemm_bf16 --------------------------
	.section	.nv.constant0.mxfp4_gemm_bf16,"a",@progbits
	.sectionflags	@""
	.align	4
.nv.constant0.mxfp4_gemm_bf16:
	.zero		952


//--------------------- SYMBOLS --------------------------

	.type		.nv.reservedSmem.offset0,@object
	.size		.nv.reservedSmem.offset0,0x4
	.type		.nv.reservedSmem.cap,@object
	.size		.nv.reservedSmem.cap,0x4
